	.headerflags	@"EF_CUDA_TEXMODE_UNIFIED EF_CUDA_64BIT_ADDRESS EF_CUDA_SM80 EF_CUDA_VIRTUAL_SM(EF_CUDA_SM80)"
	.elftype	@"ET_EXEC"


//--------------------- .nv.info                  --------------------------
	.section	.nv.info,"",@"SHT_CUDA_INFO"
	.align	4


	//----- nvinfo : EIATTR_REGCOUNT
	.align		4
        /*0000*/ 	.byte	0x04, 0x2f
        /*0002*/ 	.short	(.L_1 - .L_0)
	.align		4
.L_0:
        /*0004*/ 	.word	index@(matmul_kernel)
        /*0008*/ 	.word	0x000000f2


	//----- nvinfo : EIATTR_FRAME_SIZE
	.align		4
.L_1:
        /*000c*/ 	.byte	0x04, 0x11
        /*000e*/ 	.short	(.L_3 - .L_2)
	.align		4
.L_2:
        /*0010*/ 	.word	index@(matmul_kernel)
        /*0014*/ 	.word	0x00000000


	//----- nvinfo : EIATTR_MIN_STACK_SIZE
	.align		4
.L_3:
        /*0018*/ 	.byte	0x04, 0x12
        /*001a*/ 	.short	(.L_5 - .L_4)
	.align		4
.L_4:
        /*001c*/ 	.word	index@(matmul_kernel)
        /*0020*/ 	.word	0x00000000
.L_5:


//--------------------- .nv.info.matmul_kernel    --------------------------
	.section	.nv.info.matmul_kernel,"",@"SHT_CUDA_INFO"
	.sectionflags	@""
	.align	4


	//----- nvinfo : EIATTR_CUDA_API_VERSION
	.align		4
        /*0000*/ 	.byte	0x04, 0x37
        /*0002*/ 	.short	(.L_7 - .L_6)
.L_6:
        /*0004*/ 	.word	0x00000080


	//----- nvinfo : EIATTR_SW2861232_WAR
	.align		4
.L_7:
        /*0008*/ 	.byte	0x01, 0x35
	.zero		2


	//----- nvinfo : EIATTR_PARAM_CBANK
	.align		4
        /*000c*/ 	.byte	0x04, 0x0a
        /*000e*/ 	.short	(.L_9 - .L_8)
	.align		4
.L_8:
        /*0010*/ 	.word	index@(.nv.constant0.matmul_kernel)
        /*0014*/ 	.short	0x0160
        /*0016*/ 	.short	0x0038


	//----- nvinfo : EIATTR_CBANK_PARAM_SIZE
	.align		4
.L_9:
        /*0018*/ 	.byte	0x03, 0x19
        /*001a*/ 	.short	0x0038


	//----- nvinfo : EIATTR_KPARAM_INFO
	.align		4
        /*001c*/ 	.byte	0x04, 0x17
        /*001e*/ 	.short	(.L_11 - .L_10)
.L_10:
        /*0020*/ 	.word	0x00000000
        /*0024*/ 	.short	0x0008
        /*0026*/ 	.short	0x0030
        /*0028*/ 	.byte	0x00, 0xf4, 0x21, 0x00


	//----- nvinfo : EIATTR_KPARAM_INFO
	.align		4
.L_11:
        /*002c*/ 	.byte	0x04, 0x17
        /*002e*/ 	.short	(.L_13 - .L_12)
.L_12:
        /*0030*/ 	.word	0x00000000
        /*0034*/ 	.short	0x0007
        /*0036*/ 	.short	0x0028
        /*0038*/ 	.byte	0x00, 0xf0, 0x11, 0x00


	//----- nvinfo : EIATTR_KPARAM_INFO
	.align		4
.L_13:
        /*003c*/ 	.byte	0x04, 0x17
        /*003e*/ 	.short	(.L_15 - .L_14)
.L_14:
        /*0040*/ 	.word	0x00000000
        /*0044*/ 	.short	0x0006
        /*0046*/ 	.short	0x0024
        /*0048*/ 	.byte	0x00, 0xf0, 0x11, 0x00


	//----- nvinfo : EIATTR_KPARAM_INFO
	.align		4
.L_15:
        /*004c*/ 	.byte	0x04, 0x17
        /*004e*/ 	.short	(.L_17 - .L_16)
.L_16:
        /*0050*/ 	.word	0x00000000
        /*0054*/ 	.short	0x0005
        /*0056*/ 	.short	0x0020
        /*0058*/ 	.byte	0x00, 0xf0, 0x11, 0x00


	//----- nvinfo : EIATTR_KPARAM_INFO
	.align		4
.L_17:
        /*005c*/ 	.byte	0x04, 0x17
        /*005e*/ 	.short	(.L_19 - .L_18)
.L_18:
        /*0060*/ 	.word	0x00000000
        /*0064*/ 	.short	0x0004
        /*0066*/ 	.short	0x001c
        /*0068*/ 	.byte	0x00, 0xf0, 0x11, 0x00


	//----- nvinfo : EIATTR_KPARAM_INFO
	.align		4
.L_19:
        /*006c*/ 	.byte	0x04, 0x17
        /*006e*/ 	.short	(.L_21 - .L_20)
.L_20:
        /*0070*/ 	.word	0x00000000
        /*0074*/ 	.short	0x0003
        /*0076*/ 	.short	0x0018
        /*0078*/ 	.byte	0x00, 0xf0, 0x11, 0x00


	//----- nvinfo : EIATTR_KPARAM_INFO
	.align		4
.L_21:
        /*007c*/ 	.byte	0x04, 0x17
        /*007e*/ 	.short	(.L_23 - .L_22)
.L_22:
        /*0080*/ 	.word	0x00000000
        /*0084*/ 	.short	0x0002
        /*0086*/ 	.short	0x0010
        /*0088*/ 	.byte	0x00, 0xf4, 0x21, 0x00


	//----- nvinfo : EIATTR_KPARAM_INFO
	.align		4
.L_23:
        /*008c*/ 	.byte	0x04, 0x17
        /*008e*/ 	.short	(.L_25 - .L_24)
.L_24:
        /*0090*/ 	.word	0x00000000
        /*0094*/ 	.short	0x0001
        /*0096*/ 	.short	0x0008
        /*0098*/ 	.byte	0x00, 0xf4, 0x21, 0x00


	//----- nvinfo : EIATTR_KPARAM_INFO
	.align		4
.L_25:
        /*009c*/ 	.byte	0x04, 0x17
        /*009e*/ 	.short	(.L_27 - .L_26)
.L_26:
        /*00a0*/ 	.word	0x00000000
        /*00a4*/ 	.short	0x0000
        /*00a6*/ 	.short	0x0000
        /*00a8*/ 	.byte	0x00, 0xf4, 0x21, 0x00


	//----- nvinfo : EIATTR_MAXREG_COUNT
	.align		4
.L_27:
        /*00ac*/ 	.byte	0x03, 0x1b
        /*00ae*/ 	.short	0x00ff


	//----- nvinfo : EIATTR_EXIT_INSTR_OFFSETS
	.align		4
        /*00b0*/ 	.byte	0x04, 0x1c
        /*00b2*/ 	.short	(.L_29 - .L_28)


	//   ....[0]....
.L_28:
        /*00b4*/ 	.word	0x00003da0


	//   ....[1]....
        /*00b8*/ 	.word	0x00003e20


	//----- nvinfo : EIATTR_REQNTID
	.align		4
.L_29:
        /*00bc*/ 	.byte	0x04, 0x10
        /*00be*/ 	.short	(.L_31 - .L_30)
.L_30:
        /*00c0*/ 	.word	0x00000080
        /*00c4*/ 	.word	0x00000001
        /*00c8*/ 	.word	0x00000001
.L_31:


//--------------------- .nv.callgraph             --------------------------
	.section	.nv.callgraph,"",@"SHT_CUDA_CALLGRAPH"
	.align	4
	.sectionentsize	8
	.align		4
        /*0000*/ 	.word	0x00000000
	.align		4
        /*0004*/ 	.word	0xffffffff
	.align		4
        /*0008*/ 	.word	0x00000000
	.align		4
        /*000c*/ 	.word	0xfffffffe
	.align		4
        /*0010*/ 	.word	0x00000000
	.align		4
        /*0014*/ 	.word	0xfffffffd
	.align		4
        /*0018*/ 	.word	0x00000000
	.align		4
        /*001c*/ 	.word	0xfffffffc


//--------------------- .nv.rel.action            --------------------------
	.section	.nv.rel.action,"",@"SHT_CUDA_RELOCINFO"
	.align	8
	.sectionentsize	8
        /*0000*/ 	.byte	0x73, 0x00, 0x00, 0x00, 0x00, 0x00, 0x00, 0x00, 0x00, 0x00, 0x00, 0x11, 0x25, 0x00, 0x05, 0x36


//--------------------- .nv.constant0.matmul_kernel --------------------------
	.section	.nv.constant0.matmul_kernel,"a",@progbits
	.sectionflags	@""
	.align	4
.nv.constant0.matmul_kernel:
	.zero		408


//--------------------- .text.matmul_kernel       --------------------------
	.section	.text.matmul_kernel,"ax",@progbits
	.sectionflags	@"SHF_BARRIERS=1"
	.sectioninfo	@"SHI_REGISTERS=242"
	.align	128
        .global         matmul_kernel
        .type           matmul_kernel,@function
        .size           matmul_kernel,(.L_x_3 - matmul_kernel)
        .other          matmul_kernel,@"STO_CUDA_ENTRY STV_DEFAULT"
matmul_kernel:
.text.matmul_kernel:
[----:B------:R-:W-:Y:S02]  /*0000*/  IMAD.MOV.U32 R1, RZ, RZ, c[0x0][0x28] ;  /* 0x00000a00ff017624 */ /* 0x000fe400078e00ff */
[----:B------:R-:W-:Y:S01]  /*0010*/  IMAD.MOV.U32 R0, RZ, RZ, c[0x0][0x178] ;  /* 0x00005e00ff007624 */ /* 0x000fe200078e00ff */
[----:B------:R-:W1:Y:S01]  /*0020*/  S2R R4, SR_CTAID.X ;  /* 0x0000000000047919 */ /* 0x000e620000002500 */
[----:B------:R-:W-:Y:S01]  /*0030*/  IMAD.MOV.U32 R200, RZ, RZ, -0x8 ;  /* 0xfffffff8ffc87424 */ /* 0x000fe200078e00ff */
[----:B------:R-:W-:Y:S01]  /*0040*/  UMOV UR5, 0x1f ;  /* 0x0000001f00057882 */ /* 0x000fe20000000000 */
[----:B------:R-:W-:Y:S01]  /*0050*/  IMAD.MOV.U32 R202, RZ, RZ, 0x2 ;  /* 0x00000002ffca7424 */ /* 0x000fe200078e00ff */
[----:B------:R-:W-:Y:S01]  /*0060*/  IADD3 R0, R0, 0xff, RZ ;  /* 0x000000ff00007810 */ /* 0x000fe20007ffe0ff */
[----:B------:R-:W2:Y:S01]  /*0070*/  S2R R208, SR_TID.X ;  /* 0x0000000000d07919 */ /* 0x000ea20000002100 */
[----:B------:R-:W-:Y:S01]  /*0080*/  ULDC UR7, c[0x0][0x17c] ;  /* 0x00005f0000077ab9 */ /* 0x000fe20000000800 */
[----:B------:R-:W-:Y:S01]  /*0090*/  IMAD.MOV.U32 R227, RZ, RZ, c[0x0][0x184] ;  /* 0x00006100ffe37624 */ /* 0x000fe200078e00ff */
[----:B------:R-:W-:Y:S01]  /*00a0*/  SHF.R.S32.HI R3, RZ, 0x1f, R0 ;  /* 0x0000001fff037819 */ /* 0x000fe20000011400 */
[----:B------:R-:W-:Y:S01]  /*00b0*/  UIADD3 UR5, UR5, UR7, URZ ;  /* 0x0000000705057290 */ /* 0x000fe2000fffe03f */
[----:B------:R-:W-:Y:S01]  /*00c0*/  IMAD.MOV.U32 R84, RZ, RZ, RZ ;  /* 0x000000ffff547224 */ /* 0x000fe200078e00ff */
[----:B------:R-:W-:Y:S01]  /*00d0*/  UIADD3 UR6, UR7, -0x20, URZ ;  /* 0xffffffe007067890 */ /* 0x000fe2000fffe03f */
[----:B------:R-:W-:Y:S01]  /*00e0*/  LEA.HI R3, R3, R0, RZ, 0x8 ;  /* 0x0000000003037211 */ /* 0x000fe200078f40ff */
[----:B------:R-:W-:Y:S01]  /*00f0*/  UISETP.GT.AND UP1, UPT, UR5, 0x1f, UPT ;  /* 0x0000001f0500788c */ /* 0x000fe2000bf24270 */
[----:B------:R-:W-:Y:S01]  /*0100*/  IMAD.MOV.U32 R86, RZ, RZ, RZ ;  /* 0x000000ffff567224 */ /* 0x000fe200078e00ff */
[----:B------:R-:W-:Y:S01]  /*0110*/  UISETP.GT.AND UP0, UPT, UR5, 0x3f, UPT ;  /* 0x0000003f0500788c */ /* 0x000fe2000bf04270 */
[----:B------:R-:W-:Y:S01]  /*0120*/  SHF.R.S32.HI R3, RZ, 0x8, R3 ;  /* 0x00000008ff037819 */ /* 0x000fe20000011403 */
[----:B------:R-:W-:Y:S01]  /*0130*/  USEL UR4, URZ, 0x10, !UP1 ;  /* 0x000000103f047887 */ /* 0x000fe2000c800000 */
[----:B------:R-:W-:Y:S01]  /*0140*/  IMAD.MOV.U32 R36, RZ, RZ, RZ ;  /* 0x000000ffff247224 */ /* 0x000fe200078e00ff */
[----:B------:R-:W-:Y:S01]  /*0150*/  ULDC.64 UR12, c[0x0][0x118] ;  /* 0x00004600000c7ab9 */ /* 0x000fe20000000a00 */
[----:B------:R-:W-:Y:S01]  /*0160*/  IMAD.MOV.U32 R38, RZ, RZ, RZ ;  /* 0x000000ffff267224 */ /* 0x000fe200078e00ff */
[----:B------:R-:W-:Y:S01]  /*0170*/  PLOP3.LUT P4, PT, PT, PT, UP0, 0x80, 0x0 ;  /* 0x000000000000781c */ /* 0x000fe20003f8f008 */
[----:B------:R-:W-:Y:S01]  /*0180*/  IMAD.SHL.U32 R199, R3, 0x8, RZ ;  /* 0x0000000803c77824 */ /* 0x000fe200078e00ff */
[----:B------:R-:W-:Y:S01]  /*0190*/  UISETP.GT.AND UP1, UPT, UR5, 0x5f, UPT ;  /* 0x0000005f0500788c */ /* 0x000fe2000bf24270 */
[----:B-1----:R-:W-:Y:S01]  /*01a0*/  IABS R8, R4 ;  /* 0x0000000400087213 */ /* 0x002fe20000000000 */
[----:B------:R-:W-:Y:S01]  /*01b0*/  IMAD.U32 R12, RZ, RZ, UR4 ;  /* 0x00000004ff0c7e24 */ /* 0x000fe2000f8e00ff */
[----:B------:R-:W-:Y:S01]  /*01c0*/  UIADD3 UR4, UR7, -0x40, URZ ;  /* 0xffffffc007047890 */ /* 0x000fe2000fffe03f */
[-C--:B------:R-:W-:Y:S01]  /*01d0*/  IABS R5, R199.reuse ;  /* 0x000000c700057213 */ /* 0x080fe20000000000 */
[----:B------:R-:W-:Y:S01]  /*01e0*/  IMAD.MOV.U32 R40, RZ, RZ, RZ ;  /* 0x000000ffff287224 */ /* 0x000fe200078e00ff */
[----:B------:R-:W-:Y:S01]  /*01f0*/  IABS R9, R199 ;  /* 0x000000c700097213 */ /* 0x000fe20000000000 */
[C---:B--2---:R-:W-:Y:S01]  /*0200*/  IMAD.SHL.U32 R238, R208.reuse, 0x8, RZ ;  /* 0x00000008d0ee7824 */ /* 0x044fe200078e00ff */
[----:B------:R-:W1:Y:S01]  /*0210*/  I2F.RP R0, R5 ;  /* 0x0000000500007306 */ /* 0x000e620000209400 */
[C---:B------:R-:W-:Y:S01]  /*0220*/  LOP3.LUT R236, R208.reuse, 0x10, RZ, 0xc0, !PT ;  /* 0x00000010d0ec7812 */ /* 0x040fe200078ec0ff */
[----:B------:R-:W-:Y:S01]  /*0230*/  IMAD.MOV.U32 R42, RZ, RZ, RZ ;  /* 0x000000ffff2a7224 */ /* 0x000fe200078e00ff */
[--C-:B------:R-:W-:Y:S01]  /*0240*/  SHF.R.U32.HI R234, RZ, 0x5, R208.reuse ;  /* 0x00000005ffea7819 */ /* 0x100fe200000116d0 */
[----:B------:R-:W-:Y:S01]  /*0250*/  IMAD.MOV.U32 R44, RZ, RZ, RZ ;  /* 0x000000ffff2c7224 */ /* 0x000fe200078e00ff */
[----:B------:R-:W-:Y:S01]  /*0260*/  LEA.HI R226, R208, 0x1c, RZ, 0x1b ;  /* 0x0000001cd0e27811 */ /* 0x000fe200078fd8ff */
[----:B------:R-:W-:Y:S01]  /*0270*/  IMAD.MOV.U32 R46, RZ, RZ, RZ ;  /* 0x000000ffff2e7224 */ /* 0x000fe200078e00ff */
[----:B------:R-:W-:Y:S01]  /*0280*/  SGXT.U32 R234, R234, 0x2 ;  /* 0x00000002eaea781a */ /* 0x000fe20000000000 */
[----:B------:R-:W-:Y:S01]  /*0290*/  IMAD.MOV.U32 R48, RZ, RZ, RZ ;  /* 0x000000ffff307224 */ /* 0x000fe200078e00ff */
[----:B------:R-:W-:Y:S01]  /*02a0*/  LOP3.LUT R237, R238, 0x18, RZ, 0xc0, !PT ;  /* 0x00000018eeed7812 */ /* 0x000fe200078ec0ff */
[----:B------:R-:W-:Y:S01]  /*02b0*/  IMAD.MOV.U32 R50, RZ, RZ, RZ ;  /* 0x000000ffff327224 */ /* 0x000fe200078e00ff */
[C---:B------:R-:W-:Y:S01]  /*02c0*/  LOP3.LUT R233, R234.reuse, 0x4, RZ, 0xfc, !PT ;  /* 0x00000004eae97812 */ /* 0x040fe200078efcff */
[----:B------:R-:W-:Y:S01]  /*02d0*/  IMAD.MOV.U32 R52, RZ, RZ, RZ ;  /* 0x000000ffff347224 */ /* 0x000fe200078e00ff */
[C---:B------:R-:W-:Y:S01]  /*02e0*/  LOP3.LUT R232, R234.reuse, 0x8, RZ, 0xfc, !PT ;  /* 0x00000008eae87812 */ /* 0x040fe200078efcff */
[----:B------:R-:W-:Y:S01]  /*02f0*/  IMAD.MOV.U32 R54, RZ, RZ, RZ ;  /* 0x000000ffff367224 */ /* 0x000fe200078e00ff */
[----:B------:R-:W-:Y:S01]  /*0300*/  ISETP.GE.AND P3, PT, R233, c[0x0][0x17c], PT ;  /* 0x00005f00e9007a0c */ /* 0x000fe20003f66270 */
[----:B-1----:R-:W1:Y:S01]  /*0310*/  MUFU.RCP R0, R0 ;  /* 0x0000000000007308 */ /* 0x002e620000001000 */
[C---:B------:R-:W-:Y:S01]  /*0320*/  LOP3.LUT R230, R234.reuse, 0x10, RZ, 0xfc, !PT ;  /* 0x00000010eae67812 */ /* 0x040fe200078efcff */
[----:B------:R-:W-:Y:S01]  /*0330*/  IMAD.MOV.U32 R56, RZ, RZ, RZ ;  /* 0x000000ffff387224 */ /* 0x000fe200078e00ff */
[C---:B------:R-:W-:Y:S01]  /*0340*/  LOP3.LUT R231, R234.reuse, 0xc, RZ, 0xfc, !PT ;  /* 0x0000000ceae77812 */ /* 0x040fe200078efcff */
[----:B------:R-:W-:Y:S01]  /*0350*/  IMAD.MOV.U32 R58, RZ, RZ, RZ ;  /* 0x000000ffff3a7224 */ /* 0x000fe200078e00ff */
[C---:B------:R-:W-:Y:S01]  /*0360*/  LOP3.LUT R229, R234.reuse, 0x14, RZ, 0xfc, !PT ;  /* 0x00000014eae57812 */ /* 0x040fe200078efcff */
[----:B------:R-:W-:Y:S01]  /*0370*/  IMAD.MOV.U32 R60, RZ, RZ, RZ ;  /* 0x000000ffff3c7224 */ /* 0x000fe200078e00ff */
[----:B------:R-:W-:Y:S01]  /*0380*/  SHF.R.U32.HI R224, RZ, 0x2, R208 ;  /* 0x00000002ffe07819 */ /* 0x000fe200000116d0 */
[----:B------:R-:W-:Y:S01]  /*0390*/  IMAD.MOV.U32 R62, RZ, RZ, RZ ;  /* 0x000000ffff3e7224 */ /* 0x000fe200078e00ff */
[----:B------:R-:W-:Y:S01]  /*03a0*/  LOP3.LUT R228, R234, 0x18, RZ, 0xfc, !PT ;  /* 0x00000018eae47812 */ /* 0x000fe200078efcff */
[----:B------:R-:W-:Y:S01]  /*03b0*/  IMAD.MOV.U32 R64, RZ, RZ, RZ ;  /* 0x000000ffff407224 */ /* 0x000fe200078e00ff */
[----:B------:R-:W-:Y:S01]  /*03c0*/  LOP3.LUT R224, R224, 0x18, RZ, 0xc0, !PT ;  /* 0x00000018e0e07812 */ /* 0x000fe200078ec0ff */
[----:B------:R-:W-:-:S02]  /*03d0*/  IMAD.MOV.U32 R66, RZ, RZ, RZ ;  /* 0x000000ffff427224 */ /* 0x000fc400078e00ff */
[----:B------:R-:W-:Y:S01]  /*03e0*/  IMAD.MOV.U32 R88, RZ, RZ, RZ ;  /* 0x000000ffff587224 */ /* 0x000fe200078e00ff */
[----:B-1----:R-:W-:Y:S01]  /*03f0*/  IADD3 R2, R0, 0xffffffe, RZ ;  /* 0x0ffffffe00027810 */ /* 0x002fe20007ffe0ff */
[----:B------:R-:W-:Y:S01]  /*0400*/  IMAD.MOV R0, RZ, RZ, -R9 ;  /* 0x000000ffff007224 */ /* 0x000fe200078e0a09 */
[----:B------:R-:W-:Y:S01]  /*0410*/  IABS R9, c[0x0][0x178] ;  /* 0x00005e0000097a13 */ /* 0x000fe20000000000 */
[----:B------:R-:W-:Y:S01]  /*0420*/  IMAD.MOV.U32 R90, RZ, RZ, RZ ;  /* 0x000000ffff5a7224 */ /* 0x000fe200078e00ff */
[----:B------:R1:W2:Y:S01]  /*0430*/  F2I.FTZ.U32.TRUNC.NTZ R3, R2 ;  /* 0x0000000200037305 */ /* 0x0002a2000021f000 */
[----:B------:R-:W-:Y:S02]  /*0440*/  IMAD.MOV.U32 R92, RZ, RZ, RZ ;  /* 0x000000ffff5c7224 */ /* 0x000fe400078e00ff */
[----:B------:R-:W-:Y:S02]  /*0450*/  IMAD.MOV.U32 R94, RZ, RZ, RZ ;  /* 0x000000ffff5e7224 */ /* 0x000fe400078e00ff */
[----:B------:R-:W-:-:S02]  /*0460*/  IMAD.MOV.U32 R96, RZ, RZ, RZ ;  /* 0x000000ffff607224 */ /* 0x000fc400078e00ff */
[----:B------:R-:W-:Y:S02]  /*0470*/  IMAD.MOV.U32 R98, RZ, RZ, RZ ;  /* 0x000000ffff627224 */ /* 0x000fe400078e00ff */
[----:B-1----:R-:W-:Y:S02]  /*0480*/  IMAD.MOV.U32 R2, RZ, RZ, RZ ;  /* 0x000000ffff027224 */ /* 0x002fe400078e00ff */
[----:B------:R-:W-:Y:S02]  /*0490*/  IMAD.MOV.U32 R100, RZ, RZ, RZ ;  /* 0x000000ffff647224 */ /* 0x000fe400078e00ff */
[----:B------:R-:W-:Y:S02]  /*04a0*/  IMAD.MOV.U32 R102, RZ, RZ, RZ ;  /* 0x000000ffff667224 */ /* 0x000fe400078e00ff */
[----:B------:R-:W-:Y:S02]  /*04b0*/  IMAD.MOV.U32 R104, RZ, RZ, RZ ;  /* 0x000000ffff687224 */ /* 0x000fe400078e00ff */
[----:B--2---:R-:W-:-:S02]  /*04c0*/  IMAD.MOV R6, RZ, RZ, -R3 ;  /* 0x000000ffff067224 */ /* 0x004fc400078e0a03 */
[----:B------:R-:W-:Y:S02]  /*04d0*/  IMAD.MOV.U32 R106, RZ, RZ, RZ ;  /* 0x000000ffff6a7224 */ /* 0x000fe400078e00ff */
[----:B------:R-:W-:Y:S02]  /*04e0*/  IMAD R7, R6, R5, RZ ;  /* 0x0000000506077224 */ /* 0x000fe400078e02ff */
[----:B------:R-:W-:Y:S02]  /*04f0*/  IMAD.MOV.U32 R6, RZ, RZ, R8 ;  /* 0x000000ffff067224 */ /* 0x000fe400078e0008 */
[----:B------:R-:W-:-:S04]  /*0500*/  IMAD.HI.U32 R3, R3, R7, R2 ;  /* 0x0000000703037227 */ /* 0x000fc800078e0002 */
[----:B------:R-:W-:Y:S02]  /*0510*/  IMAD.MOV.U32 R108, RZ, RZ, RZ ;  /* 0x000000ffff6c7224 */ /* 0x000fe400078e00ff */
[----:B------:R-:W-:-:S04]  /*0520*/  IMAD.HI.U32 R201, R3, R6, RZ ;  /* 0x0000000603c97227 */ /* 0x000fc800078e00ff */
[----:B------:R-:W-:Y:S02]  /*0530*/  IMAD R0, R201, R0, R6 ;  /* 0x00000000c9007224 */ /* 0x000fe400078e0206 */
[----:B------:R-:W-:Y:S02]  /*0540*/  IMAD.MOV.U32 R110, RZ, RZ, RZ ;  /* 0x000000ffff6e7224 */ /* 0x000fe400078e00ff */
[----:B------:R-:W-:Y:S01]  /*0550*/  IMAD.MOV.U32 R112, RZ, RZ, RZ ;  /* 0x000000ffff707224 */ /* 0x000fe200078e00ff */
[----:B------:R-:W-:Y:S01]  /*0560*/  ISETP.GT.U32.AND P1, PT, R5, R0, PT ;  /* 0x000000000500720c */ /* 0x000fe20003f24070 */
[----:B------:R-:W-:Y:S02]  /*0570*/  IMAD.MOV.U32 R114, RZ, RZ, RZ ;  /* 0x000000ffff727224 */ /* 0x000fe400078e00ff */
[----:B------:R-:W-:Y:S02]  /*0580*/  IMAD.MOV.U32 R116, RZ, RZ, RZ ;  /* 0x000000ffff747224 */ /* 0x000fe400078e00ff */
[----:B------:R-:W-:-:S02]  /*0590*/  IMAD.MOV.U32 R118, RZ, RZ, RZ ;  /* 0x000000ffff767224 */ /* 0x000fc400078e00ff */
[----:B------:R-:W-:Y:S02]  /*05a0*/  IMAD.MOV.U32 R120, RZ, RZ, RZ ;  /* 0x000000ffff787224 */ /* 0x000fe400078e00ff */
[----:B------:R-:W-:Y:S02]  /*05b0*/  IMAD.MOV.U32 R122, RZ, RZ, RZ ;  /* 0x000000ffff7a7224 */ /* 0x000fe400078e00ff */
[----:B------:R-:W-:Y:S02]  /*05c0*/  IMAD.MOV.U32 R124, RZ, RZ, RZ ;  /* 0x000000ffff7c7224 */ /* 0x000fe400078e00ff */
[----:B------:R-:W-:Y:S01]  /*05d0*/  @!P1 IMAD.IADD R0, R0, 0x1, -R5 ;  /* 0x0000000100009824 */ /* 0x000fe200078e0a05 */
[----:B------:R-:W-:Y:S01]  /*05e0*/  @!P1 IADD3 R201, R201, 0x1, RZ ;  /* 0x00000001c9c99810 */ /* 0x000fe20007ffe0ff */
[----:B------:R-:W-:Y:S01]  /*05f0*/  IMAD.MOV.U32 R126, RZ, RZ, RZ ;  /* 0x000000ffff7e7224 */ /* 0x000fe200078e00ff */
[----:B------:R-:W-:Y:S01]  /*0600*/  ISETP.NE.AND P1, PT, R199, RZ, PT ;  /* 0x000000ffc700720c */ /* 0x000fe20003f25270 */
[----:B------:R-:W-:Y:S01]  /*0610*/  IMAD.MOV.U32 R128, RZ, RZ, RZ ;  /* 0x000000ffff807224 */ /* 0x000fe200078e00ff */
[----:B------:R-:W-:Y:S01]  /*0620*/  ISETP.GE.U32.AND P0, PT, R0, R5, PT ;  /* 0x000000050000720c */ /* 0x000fe20003f06070 */
[----:B------:R-:W-:Y:S01]  /*0630*/  IMAD.MOV.U32 R130, RZ, RZ, RZ ;  /* 0x000000ffff827224 */ /* 0x000fe200078e00ff */
[----:B------:R-:W-:Y:S01]  /*0640*/  LOP3.LUT R0, R4, R199, RZ, 0x3c, !PT ;  /* 0x000000c704007212 */ /* 0x000fe200078e3cff */
[----:B------:R-:W-:-:S02]  /*0650*/  IMAD.MOV.U32 R132, RZ, RZ, RZ ;  /* 0x000000ffff847224 */ /* 0x000fc400078e00ff */
[----:B------:R-:W-:Y:S01]  /*0660*/  IMAD.MOV.U32 R134, RZ, RZ, RZ ;  /* 0x000000ffff867224 */ /* 0x000fe200078e00ff */
[----:B------:R-:W-:Y:S01]  /*0670*/  ISETP.GE.AND P2, PT, R0, RZ, PT ;  /* 0x000000ff0000720c */ /* 0x000fe20003f46270 */
[----:B------:R-:W-:Y:S02]  /*0680*/  IMAD.MOV.U32 R136, RZ, RZ, RZ ;  /* 0x000000ffff887224 */ /* 0x000fe400078e00ff */
[----:B------:R-:W-:Y:S02]  /*0690*/  IMAD.MOV.U32 R138, RZ, RZ, RZ ;  /* 0x000000ffff8a7224 */ /* 0x000fe400078e00ff */
[----:B------:R-:W-:Y:S02]  /*06a0*/  IMAD.MOV.U32 R140, RZ, RZ, RZ ;  /* 0x000000ffff8c7224 */ /* 0x000fe400078e00ff */
[----:B------:R-:W-:Y:S01]  /*06b0*/  @P0 IADD3 R201, R201, 0x1, RZ ;  /* 0x00000001c9c90810 */ /* 0x000fe20007ffe0ff */
[----:B------:R-:W-:Y:S02]  /*06c0*/  IMAD.MOV.U32 R142, RZ, RZ, RZ ;  /* 0x000000ffff8e7224 */ /* 0x000fe400078e00ff */
[----:B------:R-:W-:-:S02]  /*06d0*/  IMAD.MOV.U32 R68, RZ, RZ, RZ ;  /* 0x000000ffff447224 */ /* 0x000fc400078e00ff */
[----:B------:R-:W-:Y:S02]  /*06e0*/  IMAD.MOV.U32 R70, RZ, RZ, RZ ;  /* 0x000000ffff467224 */ /* 0x000fe400078e00ff */
[----:B------:R-:W-:Y:S01]  /*06f0*/  @!P2 IMAD.MOV R201, RZ, RZ, -R201 ;  /* 0x000000ffffc9a224 */ /* 0x000fe200078e0ac9 */
[----:B------:R-:W-:Y:S01]  /*0700*/  @!P1 LOP3.LUT R201, RZ, R199, RZ, 0x33, !PT ;  /* 0x000000c7ffc99212 */ /* 0x000fe200078e33ff */
[----:B------:R-:W-:Y:S02]  /*0710*/  IMAD.MOV.U32 R72, RZ, RZ, RZ ;  /* 0x000000ffff487224 */ /* 0x000fe400078e00ff */
[----:B------:R-:W-:Y:S02]  /*0720*/  IMAD.MOV.U32 R74, RZ, RZ, RZ ;  /* 0x000000ffff4a7224 */ /* 0x000fe400078e00ff */
[----:B------:R-:W-:Y:S02]  /*0730*/  IMAD R200, R201, R200, 0x1 ;  /* 0x00000001c9c87424 */ /* 0x000fe400078e02c8 */
[----:B------:R-:W-:-:S02]  /*0740*/  IMAD.MOV R5, RZ, RZ, -R201 ;  /* 0x000000ffff057224 */ /* 0x000fc400078e0ac9 */
[----:B------:R-:W-:Y:S01]  /*0750*/  IMAD.MOV.U32 R144, RZ, RZ, RZ ;  /* 0x000000ffff907224 */ /* 0x000fe200078e00ff */
[----:B------:R-:W-:Y:S01]  /*0760*/  IMNMX R200, R200, 0x8, PT ;  /* 0x00000008c8c87817 */ /* 0x000fe20003800200 */
[----:B------:R-:W-:Y:S02]  /*0770*/  IMAD R199, R199, R5, R4 ;  /* 0x00000005c7c77224 */ /* 0x000fe400078e0204 */
[----:B------:R-:W-:Y:S01]  /*0780*/  IMAD.MOV.U32 R146, RZ, RZ, RZ ;  /* 0x000000ffff927224 */ /* 0x000fe200078e00ff */
[-C--:B------:R-:W-:Y:S01]  /*0790*/  IABS R7, R200.reuse ;  /* 0x000000c800077213 */ /* 0x080fe20000000000 */
[----:B------:R-:W-:Y:S01]  /*07a0*/  IMAD.MOV.U32 R148, RZ, RZ, RZ ;  /* 0x000000ffff947224 */ /* 0x000fe200078e00ff */
[----:B------:R-:W-:Y:S01]  /*07b0*/  IABS R4, R200 ;  /* 0x000000c800047213 */ /* 0x000fe20000000000 */
[----:B------:R-:W-:Y:S01]  /*07c0*/  IMAD.MOV.U32 R150, RZ, RZ, RZ ;  /* 0x000000ffff967224 */ /* 0x000fe200078e00ff */
[----:B------:R-:W1:Y:S01]  /*07d0*/  I2F.RP R0, R7 ;  /* 0x0000000700007306 */ /* 0x000e620000209400 */
[----:B------:R-:W-:-:S02]  /*07e0*/  IMAD.MOV.U32 R152, RZ, RZ, RZ ;  /* 0x000000ffff987224 */ /* 0x000fc400078e00ff */
[----:B------:R-:W-:Y:S02]  /*07f0*/  IMAD.MOV.U32 R154, RZ, RZ, RZ ;  /* 0x000000ffff9a7224 */ /* 0x000fe400078e00ff */
[----:B------:R-:W-:Y:S02]  /*0800*/  IMAD.MOV.U32 R156, RZ, RZ, RZ ;  /* 0x000000ffff9c7224 */ /* 0x000fe400078e00ff */
[----:B------:R-:W-:Y:S02]  /*0810*/  IMAD.MOV.U32 R158, RZ, RZ, RZ ;  /* 0x000000ffff9e7224 */ /* 0x000fe400078e00ff */
[----:B------:R-:W-:Y:S02]  /*0820*/  IMAD.MOV.U32 R160, RZ, RZ, RZ ;  /* 0x000000ffffa07224 */ /* 0x000fe400078e00ff */
[----:B------:R-:W-:Y:S02]  /*0830*/  IMAD.MOV.U32 R162, RZ, RZ, RZ ;  /* 0x000000ffffa27224 */ /* 0x000fe400078e00ff */
[----:B------:R-:W-:-:S02]  /*0840*/  IMAD.MOV.U32 R164, RZ, RZ, RZ ;  /* 0x000000ffffa47224 */ /* 0x000fc400078e00ff */
[----:B------:R-:W-:Y:S01]  /*0850*/  IMAD.MOV.U32 R166, RZ, RZ, RZ ;  /* 0x000000ffffa67224 */ /* 0x000fe200078e00ff */
[----:B-1----:R-:W1:Y:S01]  /*0860*/  MUFU.RCP R0, R0 ;  /* 0x0000000000007308 */ /* 0x002e620000001000 */
[----:B------:R-:W-:Y:S02]  /*0870*/  IMAD.MOV.U32 R168, RZ, RZ, RZ ;  /* 0x000000ffffa87224 */ /* 0x000fe400078e00ff */
[----:B------:R-:W-:Y:S01]  /*0880*/  IMAD.MOV.U32 R170, RZ, RZ, RZ ;  /* 0x000000ffffaa7224 */ /* 0x000fe200078e00ff */
[----:B-1----:R-:W-:Y:S02]  /*0890*/  IADD3 R2, R0, 0xffffffe, RZ ;  /* 0x0ffffffe00027810 */ /* 0x002fe40007ffe0ff */
[----:B------:R-:W-:Y:S02]  /*08a0*/  IABS R0, R199 ;  /* 0x000000c700007213 */ /* 0x000fe40000000000 */
[----:B------:R1:W2:Y:S02]  /*08b0*/  F2I.FTZ.U32.TRUNC.NTZ R3, R2 ;  /* 0x0000000200037305 */ /* 0x0002a4000021f000 */
[----:B-1----:R-:W-:-:S02]  /*08c0*/  IMAD.MOV.U32 R2, RZ, RZ, RZ ;  /* 0x000000ffff027224 */ /* 0x002fc400078e00ff */
[----:B--2---:R-:W-:-:S04]  /*08d0*/  IMAD.MOV R6, RZ, RZ, -R3 ;  /* 0x000000ffff067224 */ /* 0x004fc800078e0a03 */
[----:B------:R-:W-:-:S04]  /*08e0*/  IMAD R5, R6, R7, RZ ;  /* 0x0000000706057224 */ /* 0x000fc800078e02ff */
[----:B------:R-:W-:-:S04]  /*08f0*/  IMAD.HI.U32 R3, R3, R5, R2 ;  /* 0x0000000503037227 */ /* 0x000fc800078e0002 */
[----:B------:R-:W-:Y:S02]  /*0900*/  IMAD.MOV R5, RZ, RZ, -R4 ;  /* 0x000000ffff057224 */ /* 0x000fe400078e0a04 */
[----:B------:R-:W1:Y:S01]  /*0910*/  I2F.RP R4, R9 ;  /* 0x0000000900047306 */ /* 0x000e620000209400 */
[----:B------:R-:W-:-:S04]  /*0920*/  IMAD.HI.U32 R198, R3, R0, RZ ;  /* 0x0000000003c67227 */ /* 0x000fc800078e00ff */
[----:B------:R-:W-:Y:S02]  /*0930*/  IMAD R0, R198, R5, R0 ;  /* 0x00000005c6007224 */ /* 0x000fe400078e0200 */
[----:B------:R-:W-:-:S03]  /*0940*/  IMAD.SHL.U32 R5, R236, 0x8, RZ ;  /* 0x00000008ec057824 */ /* 0x000fc600078e00ff */
[----:B------:R-:W-:Y:S01]  /*0950*/  ISETP.GT.U32.AND P1, PT, R7, R0, PT ;  /* 0x000000000700720c */ /* 0x000fe20003f24070 */
[----:B-1----:R-:W1:-:S12]  /*0960*/  MUFU.RCP R4, R4 ;  /* 0x0000000400047308 */ /* 0x002e580000001000 */
[----:B------:R-:W-:Y:S01]  /*0970*/  @!P1 IMAD.IADD R0, R0, 0x1, -R7 ;  /* 0x0000000100009824 */ /* 0x000fe200078e0a07 */
[----:B------:R-:W-:Y:S02]  /*0980*/  @!P1 IADD3 R198, R198, 0x1, RZ ;  /* 0x00000001c6c69810 */ /* 0x000fe40007ffe0ff */
[----:B------:R-:W-:Y:S02]  /*0990*/  ISETP.NE.AND P1, PT, R200, RZ, PT ;  /* 0x000000ffc800720c */ /* 0x000fe40003f25270 */
[----:B------:R-:W-:Y:S02]  /*09a0*/  ISETP.GE.U32.AND P0, PT, R0, R7, PT ;  /* 0x000000070000720c */ /* 0x000fe40003f06070 */
[----:B------:R-:W-:Y:S02]  /*09b0*/  LOP3.LUT R0, R199, R200, RZ, 0x3c, !PT ;  /* 0x000000c8c7007212 */ /* 0x000fe400078e3cff */
[----:B-1----:R-:W-:Y:S02]  /*09c0*/  IADD3 R2, R4, 0xffffffe, RZ ;  /* 0x0ffffffe04027810 */ /* 0x002fe40007ffe0ff */
[----:B------:R-:W-:-:S02]  /*09d0*/  ISETP.GE.AND P2, PT, R0, RZ, PT ;  /* 0x000000ff0000720c */ /* 0x000fc40003f46270 */
[----:B------:R-:W1:Y:S01]  /*09e0*/  F2I.FTZ.U32.TRUNC.NTZ R3, R2 ;  /* 0x0000000200037305 */ /* 0x000e62000021f000 */
[----:B------:R-:W-:Y:S02]  /*09f0*/  LOP3.LUT R0, R208, 0x4, RZ, 0xc0, !PT ;  /* 0x00000004d0007812 */ /* 0x000fe400078ec0ff */
[----:B------:R-:W-:Y:S02]  /*0a00*/  LOP3.LUT R7, R5, 0x40, R238, 0xf8, !PT ;  /* 0x0000004005077812 */ /* 0x000fe400078ef8ee */
[----:B------:R-:W-:Y:S01]  /*0a10*/  @P0 IADD3 R198, R198, 0x1, RZ ;  /* 0x00000001c6c60810 */ /* 0x000fe20007ffe0ff */
[----:B------:R-:W-:-:S05]  /*0a20*/  IMAD.SHL.U32 R4, R0, 0x8, RZ ;  /* 0x0000000800047824 */ /* 0x000fca00078e00ff */
[----:B------:R-:W-:Y:S01]  /*0a30*/  LOP3.LUT R7, R7, R4, RZ, 0xfc, !PT ;  /* 0x0000000407077212 */ /* 0x000fe200078efcff */
[----:B------:R-:W-:Y:S01]  /*0a40*/  @!P2 IMAD.MOV R198, RZ, RZ, -R198 ;  /* 0x000000ffffc6a224 */ /* 0x000fe200078e0ac6 */
[----:B------:R-:W-:Y:S02]  /*0a50*/  @!P1 LOP3.LUT R198, RZ, R200, RZ, 0x33, !PT ;  /* 0x000000c8ffc69212 */ /* 0x000fe400078e33ff */
[----:B------:R-:W-:Y:S01]  /*0a60*/  LOP3.LUT R235, R7, 0x18, R238, 0xf8, !PT ;  /* 0x0000001807eb7812 */ /* 0x000fe200078ef8ee */
[----:B-1----:R-:W-:Y:S01]  /*0a70*/  IMAD.MOV R2, RZ, RZ, -R3 ;  /* 0x000000ffff027224 */ /* 0x002fe200078e0a03 */
[----:B------:R-:W-:-:S03]  /*0a80*/  ISETP.GE.AND P1, PT, R226, UR6, PT ;  /* 0x00000006e2007c0c */ /* 0x000fc6000bf26270 */
[----:B------:R-:W-:Y:S02]  /*0a90*/  IMAD R7, R2, R9, RZ ;  /* 0x0000000902077224 */ /* 0x000fe400078e02ff */
[----:B------:R-:W-:Y:S02]  /*0aa0*/  IMAD R197, R198, 0x100, R235 ;  /* 0x00000100c6c57824 */ /* 0x000fe400078e02eb */
[----:B------:R-:W-:-:S03]  /*0ab0*/  IMAD.MOV.U32 R2, RZ, RZ, RZ ;  /* 0x000000ffff027224 */ /* 0x000fc600078e00ff */
[----:B------:R-:W-:Y:S01]  /*0ac0*/  IABS R6, R197 ;  /* 0x000000c500067213 */ /* 0x000fe20000000000 */
[----:B------:R-:W-:Y:S01]  /*0ad0*/  IMAD.HI.U32 R2, R3, R7, R2 ;  /* 0x0000000703027227 */ /* 0x000fe200078e0002 */
[----:B------:R-:W-:Y:S02]  /*0ae0*/  SEL R7, R12, RZ, !P3 ;  /* 0x000000ff0c077207 */ /* 0x000fe40005800000 */
[----:B------:R-:W-:Y:S02]  /*0af0*/  ISETP.GE.AND P3, PT, R232, c[0x0][0x17c], PT ;  /* 0x00005f00e8007a0c */ /* 0x000fe40003f66270 */
[----:B------:R-:W-:Y:S01]  /*0b00*/  LOP3.LUT R3, R4, 0x20, R237, 0x1e, !PT ;  /* 0x0000002004037812 */ /* 0x000fe200078e1eed */
[----:B------:R-:W-:Y:S01]  /*0b10*/  IMAD.HI.U32 R2, R2, R6, RZ ;  /* 0x0000000602027227 */ /* 0x000fe200078e00ff */
[----:B------:R-:W-:Y:S02]  /*0b20*/  SEL R8, R12, RZ, !P3 ;  /* 0x000000ff0c087207 */ /* 0x000fe40005800000 */
[----:B------:R-:W-:Y:S01]  /*0b30*/  ISETP.GE.AND P3, PT, R229, c[0x0][0x17c], PT ;  /* 0x00005f00e5007a0c */ /* 0x000fe20003f66270 */
[----:B------:R-:W-:Y:S01]  /*0b40*/  IMAD.MOV R2, RZ, RZ, -R2 ;  /* 0x000000ffff027224 */ /* 0x000fe200078e0a02 */
[----:B------:R-:W-:-:S02]  /*0b50*/  LOP3.LUT R3, R3, 0x40, R238, 0xf8, !PT ;  /* 0x0000004003037812 */ /* 0x000fc400078ef8ee */
[----:B------:R-:W-:Y:S01]  /*0b60*/  SEL R11, R12, RZ, !P3 ;  /* 0x000000ff0c0b7207 */ /* 0x000fe20005800000 */
[C---:B------:R-:W-:Y:S01]  /*0b70*/  IMAD R6, R9.reuse, R2, R6 ;  /* 0x0000000209067224 */ /* 0x040fe200078e0206 */
[----:B------:R-:W-:Y:S02]  /*0b80*/  SEL R2, RZ, 0x10, P1 ;  /* 0x00000010ff027807 */ /* 0x000fe40000800000 */
[----:B------:R-:W-:Y:S02]  /*0b90*/  ISETP.GE.AND P1, PT, R234, c[0x0][0x17c], PT ;  /* 0x00005f00ea007a0c */ /* 0x000fe40003f26270 */
[----:B------:R-:W-:Y:S02]  /*0ba0*/  ISETP.GT.U32.AND P0, PT, R9, R6, PT ;  /* 0x000000060900720c */ /* 0x000fe40003f04070 */
[----:B------:R-:W-:Y:S02]  /*0bb0*/  SEL R2, R2, RZ, P4 ;  /* 0x000000ff02027207 */ /* 0x000fe40002000000 */
[----:B------:R-:W-:-:S02]  /*0bc0*/  ISETP.GE.AND P4, PT, R230, c[0x0][0x17c], PT ;  /* 0x00005f00e6007a0c */ /* 0x000fc40003f86270 */
[C---:B------:R-:W-:Y:S02]  /*0bd0*/  ISETP.GE.AND P3, PT, R237.reuse, UR6, PT ;  /* 0x00000006ed007c0c */ /* 0x040fe4000bf66270 */
[----:B------:R-:W-:Y:S02]  /*0be0*/  SEL R10, R12, RZ, !P4 ;  /* 0x000000ff0c0a7207 */ /* 0x000fe40006000000 */
[----:B------:R-:W-:Y:S02]  /*0bf0*/  ISETP.GE.AND P4, PT, R228, c[0x0][0x17c], PT ;  /* 0x00005f00e4007a0c */ /* 0x000fe40003f86270 */
[----:B------:R-:W-:Y:S01]  /*0c00*/  LOP3.LUT R5, R224, R3, R5, 0x1e, !PT ;  /* 0x00000003e0057212 */ /* 0x000fe200078e1e05 */
[----:B------:R-:W-:Y:S01]  /*0c10*/  @!P0 IMAD.IADD R6, R6, 0x1, -R9 ;  /* 0x0000000106068824 */ /* 0x000fe200078e0a09 */
[----:B------:R-:W-:Y:S02]  /*0c20*/  ISETP.GE.AND P0, PT, R237, c[0x0][0x17c], PT ;  /* 0x00005f00ed007a0c */ /* 0x000fe40003f06270 */
[----:B------:R-:W-:-:S02]  /*0c30*/  SEL R4, R12, RZ, !P1 ;  /* 0x000000ff0c047207 */ /* 0x000fc40004800000 */
[----:B------:R-:W-:Y:S02]  /*0c40*/  ISETP.GT.U32.AND P2, PT, R9, R6, PT ;  /* 0x000000060900720c */ /* 0x000fe40003f44070 */
[----:B------:R-:W-:Y:S02]  /*0c50*/  SEL R3, R12, RZ, !P0 ;  /* 0x000000ff0c037207 */ /* 0x000fe40004000000 */
[----:B------:R-:W-:Y:S02]  /*0c60*/  ISETP.NE.U32.AND P0, PT, R2, RZ, PT ;  /* 0x000000ff0200720c */ /* 0x000fe40003f05070 */
[----:B------:R-:W-:Y:S02]  /*0c70*/  SEL R17, R12, RZ, !P4 ;  /* 0x000000ff0c117207 */ /* 0x000fe40006000000 */
[----:B------:R-:W-:Y:S02]  /*0c80*/  PLOP3.LUT P4, PT, PT, PT, UP0, 0x80, 0x0 ;  /* 0x000000000000781c */ /* 0x000fe40003f8f008 */
[----:B------:R-:W-:-:S02]  /*0c90*/  SEL R2, RZ, 0x10, P3 ;  /* 0x00000010ff027807 */ /* 0x000fc40001800000 */
[----:B------:R-:W-:Y:S01]  /*0ca0*/  PLOP3.LUT P3, PT, PT, PT, UP0, 0x80, 0x0 ;  /* 0x000000000000781c */ /* 0x000fe20003f6f008 */
[----:B------:R-:W-:Y:S01]  /*0cb0*/  @!P2 IMAD.IADD R6, R6, 0x1, -R9 ;  /* 0x000000010606a824 */ /* 0x000fe200078e0a09 */
[----:B------:R-:W-:Y:S02]  /*0cc0*/  ISETP.GE.AND P2, PT, R231, c[0x0][0x17c], PT ;  /* 0x00005f00e7007a0c */ /* 0x000fe40003f46270 */
[----:B------:R-:W-:Y:S01]  /*0cd0*/  SEL R14, R2, RZ, P4 ;  /* 0x000000ff020e7207 */ /* 0x000fe20002000000 */
[----:B------:R-:W-:Y:S01]  /*0ce0*/  IMAD.MOV.U32 R15, RZ, RZ, R6 ;  /* 0x000000ffff0f7224 */ /* 0x000fe200078e0006 */
[----:B------:R-:W-:Y:S02]  /*0cf0*/  SEL R9, R12, RZ, !P2 ;  /* 0x000000ff0c097207 */ /* 0x000fe40005000000 */
[----:B------:R-:W-:Y:S02]  /*0d00*/  ISETP.GE.AND P2, PT, R226, c[0x0][0x17c], PT ;  /* 0x00005f00e2007a0c */ /* 0x000fe40003f46270 */
[----:B------:R-:W-:-:S02]  /*0d10*/  ISETP.NE.U32.AND P1, PT, R3, RZ, PT ;  /* 0x000000ff0300720c */ /* 0x000fc40003f25070 */
[----:B------:R-:W-:Y:S02]  /*0d20*/  SEL R12, R12, RZ, !P2 ;  /* 0x000000ff0c0c7207 */ /* 0x000fe40005000000 */
[----:B------:R-:W-:Y:S02]  /*0d30*/  ISETP.GE.AND P2, PT, R234, UR6, PT ;  /* 0x00000006ea007c0c */ /* 0x000fe4000bf46270 */
[----:B------:R-:W-:Y:S02]  /*0d40*/  LOP3.LUT R3, R238, 0x18, R208, 0x48, !PT ;  /* 0x00000018ee037812 */ /* 0x000fe400078e48d0 */
[----:B------:R-:W-:Y:S02]  /*0d50*/  SEL R2, RZ, 0x10, P2 ;  /* 0x00000010ff027807 */ /* 0x000fe40001000000 */
[----:B------:R-:W-:Y:S02]  /*0d60*/  ISETP.GE.AND P4, PT, R233, UR6, PT ;  /* 0x00000006e9007c0c */ /* 0x000fe4000bf86270 */
[----:B------:R-:W-:-:S02]  /*0d70*/  SEL R13, R2, RZ, P3 ;  /* 0x000000ff020d7207 */ /* 0x000fc40001800000 */
[----:B------:R-:W-:Y:S02]  /*0d80*/  ISETP.GE.AND P3, PT, R232, UR6, PT ;  /* 0x00000006e8007c0c */ /* 0x000fe4000bf66270 */
[----:B------:R-:W-:Y:S02]  /*0d90*/  LOP3.LUT R225, R3, 0x3e0, R238, 0xf8, !PT ;  /* 0x000003e003e17812 */ /* 0x000fe400078ef8ee */
[----:B------:R-:W-:Y:S02]  /*0da0*/  ISETP.NE.U32.AND P6, PT, R4, RZ, PT ;  /* 0x000000ff0400720c */ /* 0x000fe40003fc5070 */
[----:B------:R-:W-:Y:S01]  /*0db0*/  PLOP3.LUT P2, PT, PT, PT, UP0, 0x80, 0x0 ;  /* 0x000000000000781c */ /* 0x000fe20003f4f008 */
[----:B------:R-:W-:Y:S01]  /*0dc0*/  IMAD.SHL.U32 R225, R225, 0x2, RZ ;  /* 0x00000002e1e17824 */ /* 0x000fe200078e00ff */
[----:B------:R-:W-:Y:S02]  /*0dd0*/  SEL R3, RZ, 0x10, P4 ;  /* 0x00000010ff037807 */ /* 0x000fe40002000000 */
[----:B------:R-:W-:-:S02]  /*0de0*/  PLOP3.LUT P4, PT, PT, PT, UP0, 0x80, 0x0 ;  /* 0x000000000000781c */ /* 0x000fc40003f8f008 */
[----:B------:R-:W-:Y:S02]  /*0df0*/  SEL R4, RZ, 0x10, P3 ;  /* 0x00000010ff047807 */ /* 0x000fe40001800000 */
[----:B------:R-:W-:Y:S02]  /*0e00*/  ISETP.GE.AND P3, PT, R231, UR6, PT ;  /* 0x00000006e7007c0c */ /* 0x000fe4000bf66270 */
[----:B------:R-:W-:Y:S01]  /*0e10*/  SEL R16, R3, RZ, P2 ;  /* 0x000000ff03107207 */ /* 0x000fe20001000000 */
[----:B------:R-:W-:Y:S01]  /*0e20*/  IMAD.WIDE.U32 R2, R237, R202, c[0x0][0x160] ;  /* 0x00005800ed027625 */ /* 0x000fe200078e00ca */
[----:B------:R-:W-:Y:S02]  /*0e30*/  SEL R20, R4, RZ, P4 ;  /* 0x000000ff04147207 */ /* 0x000fe40002000000 */
[----:B------:R-:W-:Y:S02]  /*0e40*/  PLOP3.LUT P2, PT, PT, PT, UP0, 0x80, 0x0 ;  /* 0x000000000000781c */ /* 0x000fe40003f4f008 */
[----:B------:R-:W-:Y:S01]  /*0e50*/  SEL R4, RZ, 0x10, P3 ;  /* 0x00000010ff047807 */ /* 0x000fe20001800000 */
[----:B------:R1:W-:Y:S01]  /*0e60*/  LDGSTS.E.BYPASS.128 [R225+0xc000], [R2.64], P1 ;  /* 0x0c00000002e17fae */ /* 0x0003e20008901c4c */
[----:B------:R-:W-:-:S02]  /*0e70*/  ISETP.GE.AND P4, PT, R230, UR6, PT ;  /* 0x00000006e6007c0c */ /* 0x000fc4000bf86270 */
[----:B------:R-:W-:Y:S01]  /*0e80*/  SEL R21, R4, RZ, P2 ;  /* 0x000000ff04157207 */ /* 0x000fe20001000000 */
[----:B------:R1:W-:Y:S01]  /*0e90*/  LDGSTS.E.BYPASS.128 [R225+0xc800], [R2.64], P1 ;  /* 0x0c80000002e17fae */ /* 0x0003e20008901c4c */
[----:B------:R-:W-:Y:S02]  /*0ea0*/  ISETP.NE.U32.AND P5, PT, R7, RZ, PT ;  /* 0x000000ff0700720c */ /* 0x000fe40003fa5070 */
[----:B------:R-:W-:Y:S01]  /*0eb0*/  ISETP.GE.AND P2, PT, R197, RZ, PT ;  /* 0x000000ffc500720c */ /* 0x000fe20003f46270 */
[----:B------:R-:W0:Y:S01]  /*0ec0*/  LDGDEPBAR ;  /* 0x00000000000079af */ /* 0x000e220000000000 */
[----:B------:R-:W-:Y:S02]  /*0ed0*/  PLOP3.LUT P3, PT, PT, PT, UP0, 0x80, 0x0 ;  /* 0x000000000000781c */ /* 0x000fe40003f6f008 */
[----:B------:R-:W-:Y:S02]  /*0ee0*/  SEL R7, RZ, 0x10, P4 ;  /* 0x00000010ff077807 */ /* 0x000fe40002000000 */
[----:B------:R-:W-:-:S02]  /*0ef0*/  ISETP.NE.AND P1, PT, RZ, c[0x0][0x178], PT ;  /* 0x00005e00ff007a0c */ /* 0x000fc40003f25270 */
[----:B------:R-:W-:Y:S02]  /*0f00*/  ISETP.GE.AND P4, PT, R229, UR6, PT ;  /* 0x00000006e5007c0c */ /* 0x000fe4000bf86270 */
[----:B------:R-:W-:Y:S02]  /*0f10*/  SEL R22, R7, RZ, P3 ;  /* 0x000000ff07167207 */ /* 0x000fe40001800000 */
[----:B------:R-:W-:Y:S01]  /*0f20*/  PLOP3.LUT P3, PT, PT, PT, UP0, 0x80, 0x0 ;  /* 0x000000000000781c */ /* 0x000fe20003f6f008 */
[----:B------:R-:W-:Y:S01]  /*0f30*/  @!P2 IMAD.MOV R15, RZ, RZ, -R15 ;  /* 0x000000ffff0fa224 */ /* 0x000fe200078e0a0f */
[----:B------:R-:W-:Y:S02]  /*0f40*/  SEL R4, RZ, 0x10, P4 ;  /* 0x00000010ff047807 */ /* 0x000fe40002000000 */
[----:B------:R-:W-:Y:S02]  /*0f50*/  ISETP.GE.AND P4, PT, R228, UR6, PT ;  /* 0x00000006e4007c0c */ /* 0x000fe4000bf86270 */
[----:B------:R-:W-:-:S02]  /*0f60*/  SEL R23, R4, RZ, P3 ;  /* 0x000000ff04177207 */ /* 0x000fc40001800000 */
[----:B------:R-:W-:Y:S01]  /*0f70*/  PLOP3.LUT P3, PT, PT, PT, UP0, 0x80, 0x0 ;  /* 0x000000000000781c */ /* 0x000fe20003f6f008 */
[----:B------:R-:W-:Y:S01]  /*0f80*/  UISETP.GE.AND UP0, UPT, UR5, 0x20, UPT ;  /* 0x000000200500788c */ /* 0x000fe2000bf06270 */
[----:B------:R-:W-:Y:S02]  /*0f90*/  SEL R4, RZ, 0x10, P4 ;  /* 0x00000010ff047807 */ /* 0x000fe40002000000 */
[----:B------:R-:W-:Y:S02]  /*0fa0*/  ISETP.GE.AND P4, PT, R237, UR4, PT ;  /* 0x00000004ed007c0c */ /* 0x000fe4000bf86270 */
[----:B------:R-:W-:Y:S02]  /*0fb0*/  @!P1 LOP3.LUT R15, RZ, c[0x0][0x178], RZ, 0x33, !PT ;  /* 0x00005e00ff0f9a12 */ /* 0x000fe400078e33ff */
[----:B------:R-:W-:Y:S02]  /*0fc0*/  SEL R24, R4, RZ, P3 ;  /* 0x000000ff04187207 */ /* 0x000fe40001800000 */
[----:B------:R-:W-:Y:S01]  /*0fd0*/  PLOP3.LUT P3, PT, PT, PT, UP1, 0x80, 0x0 ;  /* 0x000000000000781c */ /* 0x000fe20003f6f018 */
[--C-:B------:R-:W-:Y:S01]  /*0fe0*/  IMAD R27, R234, c[0x0][0x184], R15.reuse ;  /* 0x00006100ea1b7a24 */ /* 0x100fe200078e020f */
[----:B------:R-:W-:Y:S01]  /*0ff0*/  SEL R4, RZ, 0x10, P4 ;  /* 0x00000010ff047807 */ /* 0x000fe20002000000 */
[----:B------:R-:W-:Y:S01]  /*1000*/  IMAD R195, R226, c[0x0][0x184], R15 ;  /* 0x00006100e2c37a24 */ /* 0x000fe200078e020f */
[----:B------:R-:W-:Y:S01]  /*1010*/  ISETP.GE.AND P1, PT, R234, UR4, PT ;  /* 0x00000004ea007c0c */ /* 0x000fe2000bf26270 */
[C---:B------:R-:W-:Y:S01]  /*1020*/  IMAD R29, R227.reuse, 0x4, R27 ;  /* 0x00000004e31d7824 */ /* 0x040fe200078e021b */
[----:B------:R-:W-:Y:S01]  /*1030*/  SEL R25, R4, RZ, P3 ;  /* 0x000000ff04197207 */ /* 0x000fe20001800000 */
[----:B------:R-:W-:Y:S01]  /*1040*/  IMAD.SHL.U32 R4, R234, 0x100, RZ ;  /* 0x00000100ea047824 */ /* 0x000fe200078e00ff */
[----:B------:R-:W-:Y:S01]  /*1050*/  ISETP.NE.U32.AND P2, PT, R8, RZ, PT ;  /* 0x000000ff0800720c */ /* 0x000fe20003f45070 */
[----:B------:R-:W-:Y:S01]  /*1060*/  IMAD R185, R227, 0x4, R29 ;  /* 0x00000004e3b97824 */ /* 0x000fe200078e021d */
[----:B------:R-:W-:Y:S01]  /*1070*/  SEL R6, RZ, 0x10, P1 ;  /* 0x00000010ff067807 */ /* 0x000fe20000800000 */
[----:B------:R-:W-:Y:S01]  /*1080*/  IMAD.WIDE R18, R195, R202, c[0x0][0x168] ;  /* 0x00005a00c3127625 */ /* 0x000fe200078e02ca */
[----:B------:R-:W-:-:S02]  /*1090*/  LOP3.LUT R223, R4, R224, R235, 0xf6, !PT ;  /* 0x000000e004df7212 */ /* 0x000fc400078ef6eb */
[----:B------:R-:W-:Y:S01]  /*10a0*/  PLOP3.LUT P1, PT, PT, PT, UP1, 0x80, 0x0 ;  /* 0x000000000000781c */ /* 0x000fe20003f2f018 */
[----:B------:R-:W-:Y:S01]  /*10b0*/  IMAD R187, R227, 0x4, R185 ;  /* 0x00000004e3bb7824 */ /* 0x000fe200078e02b9 */
[----:B------:R-:W-:Y:S01]  /*10c0*/  LOP3.LUT R222, R5, R4, RZ, 0xfc, !PT ;  /* 0x0000000405de7212 */ /* 0x000fe200078efcff */
[----:B------:R-:W-:Y:S01]  /*10d0*/  IMAD.SHL.U32 R223, R223, 0x2, RZ ;  /* 0x00000002dfdf7824 */ /* 0x000fe200078e00ff */
[----:B------:R-:W-:Y:S01]  /*10e0*/  ISETP.NE.U32.AND P4, PT, R9, RZ, PT ;  /* 0x000000ff0900720c */ /* 0x000fe20003f85070 */
[-C--:B------:R-:W-:Y:S01]  /*10f0*/  IMAD.WIDE R4, R27, R202.reuse, c[0x0][0x168] ;  /* 0x00005a001b047625 */ /* 0x080fe200078e02ca */
[----:B------:R-:W-:Y:S02]  /*1100*/  SEL R26, R6, RZ, P1 ;  /* 0x000000ff061a7207 */ /* 0x000fe40000800000 */
[----:B------:R-:W-:Y:S01]  /*1110*/  ISETP.NE.U32.AND P3, PT, R10, RZ, PT ;  /* 0x000000ff0a00720c */ /* 0x000fe20003f65070 */
[----:B------:R-:W-:Y:S01]  /*1120*/  IMAD.SHL.U32 R222, R222, 0x2, RZ ;  /* 0x00000002dede7824 */ /* 0x000fe200078e00ff */
[----:B------:R2:W-:Y:S01]  /*1130*/  LDGSTS.E.BYPASS.128 [R223], [R4.64], P6 ;  /* 0x0000000004df7fae */ /* 0x0005e2000b101c4c */
[----:B------:R-:W-:Y:S01]  /*1140*/  IMAD.WIDE R6, R29, R202, c[0x0][0x168] ;  /* 0x00005a001d067625 */ /* 0x000fe200078e02ca */
[----:B------:R-:W-:-:S02]  /*1150*/  ISETP.NE.U32.AND P1, PT, R11, RZ, PT ;  /* 0x000000ff0b00720c */ /* 0x000fc40003f25070 */
[----:B------:R-:W-:Y:S01]  /*1160*/  ISETP.NE.U32.AND P6, PT, R17, RZ, PT ;  /* 0x000000ff1100720c */ /* 0x000fe20003fc5070 */
[-C--:B------:R-:W-:Y:S01]  /*1170*/  IMAD.WIDE R8, R185, R202.reuse, c[0x0][0x168] ;  /* 0x00005a00b9087625 */ /* 0x080fe200078e02ca */
[----:B------:R3:W-:Y:S01]  /*1180*/  LDGSTS.E.BYPASS.128 [R222+0x800], [R6.64], P5 ;  /* 0x0080000006de7fae */ /* 0x0007e2000a901c4c */
[----:B------:R-:W-:Y:S02]  /*1190*/  ISETP.NE.U32.AND P5, PT, R12, RZ, PT ;  /* 0x000000ff0c00720c */ /* 0x000fe40003fa5070 */
[----:B------:R-:W-:Y:S01]  /*11a0*/  IMAD R189, R227, 0x4, R187 ;  /* 0x00000004e3bd7824 */ /* 0x000fe200078e02bb */
[----:B------:R4:W-:Y:S01]  /*11b0*/  LDGSTS.E.BYPASS.128 [R223+0x1000], [R8.64], P2 ;  /* 0x0100000008df7fae */ /* 0x0009e20009101c4c */
[----:B------:R-:W-:Y:S01]  /*11c0*/  IMAD.WIDE R10, R187, R202, c[0x0][0x168] ;  /* 0x00005a00bb0a7625 */ /* 0x000fe200078e02ca */
[----:B------:R-:W-:-:S03]  /*11d0*/  ISETP.NE.U32.AND P2, PT, R13, RZ, PT ;  /* 0x000000ff0d00720c */ /* 0x000fc60003f45070 */
        /* <DEDUP_REMOVED lines=8> */
[----:B------:R-:W-:Y:S01]  /*1260*/  IMAD.WIDE R16, R193, R202, c[0x0][0x168] ;  /* 0x00005a00c1107625 */ /* 0x000fe200078e02ca */
[----:B------:R1:W-:Y:S01]  /*1270*/  LDGSTS.E.BYPASS.128 [R222+0x2800], [R14.64], P1 ;  /* 0x028000000ede7fae */ /* 0x0003e20008901c4c */
[----:B------:R-:W-:Y:S02]  /*1280*/  ISETP.NE.U32.AND P1, PT, R20, RZ, PT ;  /* 0x000000ff1400720c */ /* 0x000fe40003f25070 */
[----:B------:R-:W-:Y:S01]  /*1290*/  IMAD.SHL.U32 R227, R227, 0x20, RZ ;  /* 0x00000020e3e37824 */ /* 0x000fe200078e00ff */
[----:B------:R1:W-:Y:S01]  /*12a0*/  LDGSTS.E.BYPASS.128 [R223+0x3000], [R16.64], P6 ;  /* 0x0300000010df7fae */ /* 0x0003e2000b101c4c */
[----:B------:R-:W-:Y:S02]  /*12b0*/  ISETP.NE.U32.AND P6, PT, R21, RZ, PT ;  /* 0x000000ff1500720c */ /* 0x000fe40003fc5070 */
[----:B--2---:R-:W-:Y:S01]  /*12c0*/  IMAD.WIDE R4, R227, 0x2, R4 ;  /* 0x00000002e3047825 */ /* 0x004fe200078e0204 */
[----:B------:R2:W-:Y:S01]  /*12d0*/  LDGSTS.E.BYPASS.128 [R222+0x3800], [R18.64], P5 ;  /* 0x0380000012de7fae */ /* 0x0005e2000a901c4c */
[----:B------:R-:W-:-:S02]  /*12e0*/  ISETP.NE.U32.AND P5, PT, R22, RZ, PT ;  /* 0x000000ff1600720c */ /* 0x000fc40003fa5070 */
[C---:B---3--:R-:W-:Y:S01]  /*12f0*/  IMAD.WIDE R6, R227.reuse, 0x2, R6 ;  /* 0x00000002e3067825 */ /* 0x048fe200078e0206 */
[----:B------:R-:W0:Y:S03]  /*1300*/  LDGDEPBAR ;  /* 0x00000000000079af */ /* 0x000e260000000000 */
[C---:B----4-:R-:W-:Y:S01]  /*1310*/  IMAD.WIDE R8, R227.reuse, 0x2, R8 ;  /* 0x00000002e3087825 */ /* 0x050fe200078e0208 */
[----:B------:R-:W-:Y:S03]  /*1320*/  BAR.SYNC.DEFER_BLOCKING 0x0 ;  /* 0x0000000000007b1d */ /* 0x000fe60000010000 */
[----:B-----5:R-:W-:-:S04]  /*1330*/  IMAD.WIDE R10, R227, 0x2, R10 ;  /* 0x00000002e30a7825 */ /* 0x020fc800078e020a */
[----:B-1----:R-:W-:-:S04]  /*1340*/  IMAD.WIDE R12, R227, 0x2, R12 ;  /* 0x00000002e30c7825 */ /* 0x002fc800078e020c */
[----:B------:R-:W-:-:S04]  /*1350*/  IMAD.WIDE R14, R227, 0x2, R14 ;  /* 0x00000002e30e7825 */ /* 0x000fc800078e020e */
[----:B------:R-:W-:-:S04]  /*1360*/  IMAD.WIDE R16, R227, 0x2, R16 ;  /* 0x00000002e3107825 */ /* 0x000fc800078e0210 */
[----:B--2---:R-:W-:Y:S01]  /*1370*/  IMAD.WIDE R18, R227, 0x2, R18 ;  /* 0x00000002e3127825 */ /* 0x004fe200078e0212 */
[----:B------:R-:W-:Y:S01]  /*1380*/  @!PT LDS RZ, [RZ] ;  /* 0x00000000fffff984 */ /* 0x000fe20000000800 */
[----:B------:R-:W-:Y:S01]  /*1390*/  @!PT LDS RZ, [RZ] ;  /* 0x00000000fffff984 */ /* 0x000fe20000000800 */
[----:B------:R-:W-:Y:S01]  /*13a0*/  @!PT LDS RZ, [RZ] ;  /* 0x00000000fffff984 */ /* 0x000fe20000000800 */
[----:B------:R1:W-:Y:S04]  /*13b0*/  LDGSTS.E.BYPASS.128 [R225+0xd000], [R2.64+0x40], P4 ;  /* 0x0d00004002e17fae */ /* 0x0003e8000a101c4c */
[----:B------:R1:W-:Y:S01]  /*13c0*/  LDGSTS.E.BYPASS.128 [R225+0xd800], [R2.64+0x40], P4 ;  /* 0x0d80004002e17fae */ /* 0x0003e2000a101c4c */
[----:B------:R-:W-:-:S03]  /*13d0*/  ISETP.GE.AND P4, PT, R233, UR4, PT ;  /* 0x00000004e9007c0c */ /* 0x000fc6000bf86270 */
[----:B------:R-:W0:Y:S01]  /*13e0*/  LDGDEPBAR ;  /* 0x00000000000079af */ /* 0x000e220000000000 */
[----:B------:R-:W-:Y:S02]  /*13f0*/  SEL R20, RZ, 0x10, P4 ;  /* 0x00000010ff147807 */ /* 0x000fe40002000000 */
[----:B------:R-:W-:Y:S01]  /*1400*/  ISETP.GE.AND P4, PT, R232, UR4, PT ;  /* 0x00000004e8007c0c */ /* 0x000fe2000bf86270 */
[----:B------:R2:W-:Y:S01]  /*1410*/  LDGSTS.E.BYPASS.128 [R223+0x4000], [R4.64], P2 ;  /* 0x0400000004df7fae */ /* 0x0005e20009101c4c */
[----:B------:R-:W-:Y:S02]  /*1420*/  ISETP.NE.U32.AND P2, PT, R23, RZ, PT ;  /* 0x000000ff1700720c */ /* 0x000fe40003f45070 */
[----:B------:R-:W-:Y:S01]  /*1430*/  SEL R21, RZ, 0x10, P4 ;  /* 0x00000010ff157807 */ /* 0x000fe20002000000 */
[----:B------:R3:W-:Y:S01]  /*1440*/  LDGSTS.E.BYPASS.128 [R222+0x4800], [R6.64], P3 ;  /* 0x0480000006de7fae */ /* 0x0007e20009901c4c */
[----:B------:R-:W-:Y:S02]  /*1450*/  PLOP3.LUT P3, PT, PT, PT, UP1, 0x80, 0x0 ;  /* 0x000000000000781c */ /* 0x000fe40003f6f018 */
[----:B------:R-:W-:Y:S01]  /*1460*/  ISETP.NE.U32.AND P4, PT, R26, RZ, PT ;  /* 0x000000ff1a00720c */ /* 0x000fe20003f85070 */
[----:B------:R4:W-:Y:S01]  /*1470*/  LDGSTS.E.BYPASS.128 [R223+0x5000], [R8.64], P1 ;  /* 0x0500000008df7fae */ /* 0x0009e20008901c4c */
[----:B------:R-:W-:-:S02]  /*1480*/  ISETP.NE.U32.AND P1, PT, R24, RZ, PT ;  /* 0x000000ff1800720c */ /* 0x000fc40003f25070 */
[----:B------:R-:W-:Y:S01]  /*1490*/  SEL R20, R20, RZ, P3 ;  /* 0x000000ff14147207 */ /* 0x000fe20001800000 */
[----:B------:R5:W-:Y:S01]  /*14a0*/  LDGSTS.E.BYPASS.128 [R222+0x5800], [R10.64], P6 ;  /* 0x058000000ade7fae */ /* 0x000be2000b101c4c */
[----:B------:R-:W-:Y:S01]  /*14b0*/  ISETP.NE.U32.AND P6, PT, R25, RZ, PT ;  /* 0x000000ff1900720c */ /* 0x000fe20003fc5070 */
[C---:B--2---:R-:W-:Y:S01]  /*14c0*/  IMAD.WIDE R4, R227.reuse, 0x2, R4 ;  /* 0x00000002e3047825 */ /* 0x044fe200078e0204 */
[----:B------:R-:W-:Y:S01]  /*14d0*/  PLOP3.LUT P3, PT, PT, PT, UP1, 0x80, 0x0 ;  /* 0x000000000000781c */ /* 0x000fe20003f6f018 */
[----:B------:R2:W-:Y:S02]  /*14e0*/  LDGSTS.E.BYPASS.128 [R223+0x6000], [R12.64], P5 ;  /* 0x060000000cdf7fae */ /* 0x0005e4000a901c4c */
[----:B---3--:R-:W-:Y:S01]  /*14f0*/  IMAD.WIDE R6, R227, 0x2, R6 ;  /* 0x00000002e3067825 */ /* 0x008fe200078e0206 */
[----:B------:R-:W-:Y:S01]  /*1500*/  SEL R21, R21, RZ, P3 ;  /* 0x000000ff15157207 */ /* 0x000fe20001800000 */
[----:B------:R3:W-:Y:S01]  /*1510*/  LDGSTS.E.BYPASS.128 [R222+0x6800], [R14.64], P2 ;  /* 0x068000000ede7fae */ /* 0x0007e20009101c4c */
[----:B------:R-:W-:Y:S01]  /*1520*/  ISETP.GE.AND P2, PT, R231, UR4, PT ;  /* 0x00000004e7007c0c */ /* 0x000fe2000bf46270 */
[C---:B----4-:R-:W-:Y:S01]  /*1530*/  IMAD.WIDE R8, R227.reuse, 0x2, R8 ;  /* 0x00000002e3087825 */ /* 0x050fe200078e0208 */
[----:B------:R-:W-:Y:S01]  /*1540*/  ISETP.NE.U32.AND P3, PT, R20, RZ, PT ;  /* 0x000000ff1400720c */ /* 0x000fe20003f65070 */
[----:B------:R4:W-:Y:S01]  /*1550*/  LDGSTS.E.BYPASS.128 [R223+0x7000], [R16.64], P1 ;  /* 0x0700000010df7fae */ /* 0x0009e20008901c4c */
[----:B------:R-:W-:Y:S01]  /*1560*/  SEL R20, RZ, 0x10, P2 ;  /* 0x00000010ff147807 */ /* 0x000fe20001000000 */
[C---:B-----5:R-:W-:Y:S01]  /*1570*/  IMAD.WIDE R10, R227.reuse, 0x2, R10 ;  /* 0x00000002e30a7825 */ /* 0x060fe200078e020a */
[----:B------:R-:W-:Y:S01]  /*1580*/  ISETP.GE.AND P1, PT, R230, UR4, PT ;  /* 0x00000004e6007c0c */ /* 0x000fe2000bf26270 */
[----:B------:R5:W-:Y:S01]  /*1590*/  LDGSTS.E.BYPASS.128 [R222+0x7800], [R18.64], P0 ;  /* 0x0780000012de7fae */ /* 0x000be20008101c4c */
[----:B------:R-:W-:Y:S01]  /*15a0*/  PLOP3.LUT P0, PT, PT, PT, UP1, 0x80, 0x0 ;  /* 0x000000000000781c */ /* 0x000fe20003f0f018 */
[----:B--2---:R-:W-:Y:S01]  /*15b0*/  IMAD.WIDE R12, R227, 0x2, R12 ;  /* 0x00000002e30c7825 */ /* 0x004fe200078e020c */
[----:B------:R-:W-:Y:S01]  /*15c0*/  ISETP.NE.U32.AND P5, PT, R21, RZ, PT ;  /* 0x000000ff1500720c */ /* 0x000fe20003fa5070 */
[----:B------:R-:W0:Y:S01]  /*15d0*/  LDGDEPBAR ;  /* 0x00000000000079af */ /* 0x000e220000000000 */
[----:B------:R-:W-:Y:S01]  /*15e0*/  SEL R20, R20, RZ, P0 ;  /* 0x000000ff14147207 */ /* 0x000fe20000000000 */
[----:B---3--:R-:W-:-:S02]  /*15f0*/  IMAD.WIDE R14, R227, 0x2, R14 ;  /* 0x00000002e30e7825 */ /* 0x008fc400078e020e */
[----:B------:R-:W-:Y:S01]  /*1600*/  BAR.SYNC.DEFER_BLOCKING 0x0 ;  /* 0x0000000000007b1d */ /* 0x000fe20000010000 */
[----:B------:R-:W-:Y:S01]  /*1610*/  PLOP3.LUT P2, PT, PT, PT, UP1, 0x80, 0x0 ;  /* 0x000000000000781c */ /* 0x000fe20003f4f018 */
[C---:B----4-:R-:W-:Y:S01]  /*1620*/  IMAD.WIDE R16, R227.reuse, 0x2, R16 ;  /* 0x00000002e3107825 */ /* 0x050fe200078e0210 */
[----:B------:R-:W-:Y:S02]  /*1630*/  SEL R21, RZ, 0x10, P1 ;  /* 0x00000010ff157807 */ /* 0x000fe40000800000 */
[----:B------:R-:W-:Y:S01]  /*1640*/  ISETP.GE.AND P0, PT, R228, UR4, PT ;  /* 0x00000004e4007c0c */ /* 0x000fe2000bf06270 */
[----:B-----5:R-:W-:Y:S01]  /*1650*/  IMAD.WIDE R18, R227, 0x2, R18 ;  /* 0x00000002e3127825 */ /* 0x020fe200078e0212 */
[----:B------:R-:W-:Y:S02]  /*1660*/  PLOP3.LUT P1, PT, PT, PT, UP1, 0x80, 0x0 ;  /* 0x000000000000781c */ /* 0x000fe40003f2f018 */
[----:B------:R-:W-:Y:S02]  /*1670*/  SEL R21, R21, RZ, P2 ;  /* 0x000000ff15157207 */ /* 0x000fe40001000000 */
[----:B------:R-:W-:Y:S01]  /*1680*/  ISETP.GE.AND P2, PT, R226, UR4, PT ;  /* 0x00000004e2007c0c */ /* 0x000fe2000bf46270 */
        /* <DEDUP_REMOVED lines=8> */
[----:B------:R-:W-:Y:S01]  /*1710*/  PLOP3.LUT P6, PT, PT, PT, UP1, 0x80, 0x0 ;  /* 0x000000000000781c */ /* 0x000fe20003fcf018 */
[----:B------:R2:W-:Y:S01]  /*1720*/  LDGSTS.E.BYPASS.128 [R223+0x8000], [R4.64], P4 ;  /* 0x0800000004df7fae */ /* 0x0005e2000a101c4c */
[----:B------:R-:W-:Y:S02]  /*1730*/  SEL R22, R22, RZ, P1 ;  /* 0x000000ff16167207 */ /* 0x000fe40000800000 */
[----:B------:R-:W-:Y:S01]  /*1740*/  PLOP3.LUT P1, PT, PT, PT, UP1, 0x80, 0x0 ;  /* 0x000000000000781c */ /* 0x000fe20003f2f018 */
[----:B------:R2:W-:Y:S01]  /*1750*/  LDGSTS.E.BYPASS.128 [R222+0x8800], [R6.64], P3 ;  /* 0x0880000006de7fae */ /* 0x0005e20009901c4c */
[----:B-1----:R-:W-:Y:S02]  /*1760*/  SEL R2, RZ, 0x10, P0 ;  /* 0x00000010ff027807 */ /* 0x002fe40000000000 */
[----:B------:R-:W-:Y:S01]  /*1770*/  ISETP.NE.U32.AND P0, PT, R20, RZ, PT ;  /* 0x000000ff1400720c */ /* 0x000fe20003f05070 */
[----:B------:R2:W-:Y:S01]  /*1780*/  LDGSTS.E.BYPASS.128 [R223+0x9000], [R8.64], P5 ;  /* 0x0900000008df7fae */ /* 0x0005e2000a901c4c */
[----:B------:R-:W-:-:S02]  /*1790*/  SEL R3, RZ, 0x10, P2 ;  /* 0x00000010ff037807 */ /* 0x000fc40001000000 */
[----:B------:R-:W-:Y:S02]  /*17a0*/  SEL R2, R2, RZ, P6 ;  /* 0x000000ff02027207 */ /* 0x000fe40003000000 */
[----:B------:R-:W-:Y:S02]  /*17b0*/  SEL R3, R3, RZ, P1 ;  /* 0x000000ff03037207 */ /* 0x000fe40000800000 */
[----:B------:R-:W-:Y:S02]  /*17c0*/  ISETP.NE.U32.AND P6, PT, R21, RZ, PT ;  /* 0x000000ff1500720c */ /* 0x000fe40003fc5070 */
[----:B------:R-:W-:Y:S02]  /*17d0*/  ISETP.NE.U32.AND P2, PT, R22, RZ, PT ;  /* 0x000000ff1600720c */ /* 0x000fe40003f45070 */
[----:B------:R-:W-:Y:S01]  /*17e0*/  ISETP.NE.U32.AND P1, PT, R2, RZ, PT ;  /* 0x000000ff0200720c */ /* 0x000fe20003f25070 */
[----:B------:R2:W-:Y:S01]  /*17f0*/  LDGSTS.E.BYPASS.128 [R222+0x9800], [R10.64], P0 ;  /* 0x098000000ade7fae */ /* 0x0005e20008101c4c */
[----:B------:R-:W-:-:S02]  /*1800*/  ISETP.NE.U32.AND P4, PT, R3, RZ, PT ;  /* 0x000000ff0300720c */ /* 0x000fc40003f85070 */
[----:B------:R-:W-:-:S05]  /*1810*/  PLOP3.LUT P0, PT, PT, PT, UP0, 0x40, 0x0 ;  /* 0x000000000000781c */ /* 0x000fca0003f0e808 */
[----:B------:R2:W-:Y:S04]  /*1820*/  LDGSTS.E.BYPASS.128 [R223+0xa000], [R12.64], P6 ;  /* 0x0a0000000cdf7fae */ /* 0x0005e8000b101c4c */
[----:B------:R2:W-:Y:S04]  /*1830*/  LDGSTS.E.BYPASS.128 [R222+0xa800], [R14.64], P2 ;  /* 0x0a8000000ede7fae */ /* 0x0005e80009101c4c */
[----:B------:R2:W-:Y:S04]  /*1840*/  LDGSTS.E.BYPASS.128 [R223+0xb000], [R16.64], P1 ;  /* 0x0b00000010df7fae */ /* 0x0005e80008901c4c */
[----:B------:R2:W-:Y:S04]  /*1850*/  LDGSTS.E.BYPASS.128 [R222+0xb800], [R18.64], P4 ;  /* 0x0b80000012de7fae */ /* 0x0005e8000a101c4c */
[----:B------:R-:W0:Y:S01]  /*1860*/  LDGDEPBAR ;  /* 0x00000000000079af */ /* 0x000e220000000000 */
[----:B------:R-:W-:Y:S05]  /*1870*/  @P0 BRA `(.L_x_0) ;  /* 0x000018a000000947 */ /* 0x000fea0003800000 */
[C---:B------:R-:W-:Y:S01]  /*1880*/  IMAD.SHL.U32 R2, R208.reuse, 0x20, RZ ;  /* 0x00000020d0027824 */ /* 0x040fe200078e00ff */
[C---:B--2---:R-:W-:Y:S01]  /*1890*/  LOP3.LUT R5, R208.reuse, 0x3, RZ, 0xc0, !PT ;  /* 0x00000003d0057812 */ /* 0x044fe200078ec0ff */
[----:B------:R-:W-:Y:S01]  /*18a0*/  IMAD.SHL.U32 R6, R208, 0x100, RZ ;  /* 0x00000100d0067824 */ /* 0x000fe200078e00ff */
[----:B------:R-:W-:Y:S01]  /*18b0*/  ISETP.NE.AND P0, PT, R0, RZ, PT ;  /* 0x000000ff0000720c */ /* 0x000fe20003f05270 */
[----:B------:R-:W-:Y:S01]  /*18c0*/  USHF.R.S32.HI UR6, URZ, 0x1f, UR5 ;  /* 0x0000001f3f067899 */ /* 0x000fe20008011405 */
[----:B------:R-:W-:Y:S01]  /*18d0*/  LOP3.LUT R3, R2, 0x120, RZ, 0xc0, !PT ;  /* 0x0000012002037812 */ /* 0x000fe200078ec0ff */
[----:B------:R-:W-:Y:S01]  /*18e0*/  IMAD R2, R5, 0x108, RZ ;  /* 0x0000010805027824 */ /* 0x000fe200078e02ff */
[----:B------:R-:W-:Y:S01]  /*18f0*/  SHF.R.S32.HI R0, RZ, 0x1, R208 ;  /* 0x00000001ff007819 */ /* 0x000fe200000114d0 */
[----:B------:R-:W-:Y:S01]  /*1900*/  IMAD.MOV.U32 R204, RZ, RZ, 0x6 ;  /* 0x00000006ffcc7424 */ /* 0x000fe200078e00ff */
[----:B------:R-:W-:Y:S01]  /*1910*/  SEL R7, RZ, 0x420, !P0 ;  /* 0x00000420ff077807 */ /* 0x000fe20004000000 */
[----:B------:R-:W-:Y:S01]  /*1920*/  ULEA.HI UR6, UR6, UR5, URZ, 0x5 ;  /* 0x0000000506067291 */ /* 0x000fe2000f8f283f */
[----:B------:R-:W-:Y:S01]  /*1930*/  SGXT R0, R0, 0x1 ;  /* 0x000000010000781a */ /* 0x000fe20000000200 */
[----:B------:R-:W-:Y:S01]  /*1940*/  IMAD.WIDE.U32 R204, R227, R204, c[0x0][0x168] ;  /* 0x00005a00e3cc7625 */ /* 0x000fe200078e00cc */
[----:B------:R-:W-:Y:S01]  /*1950*/  LOP3.LUT R7, R7, R2, RZ, 0x3c, !PT ;  /* 0x0000000207077212 */ /* 0x000fe200078e3cff */
[----:B------:R-:W-:Y:S01]  /*1960*/  USHF.R.S32.HI UR6, URZ, 0x5, UR6 ;  /* 0x000000053f067899 */ /* 0x000fe20008011406 */
[----:B------:R-:W-:Y:S01]  /*1970*/  LOP3.LUT R0, R3, 0x48, R0, 0xf8, !PT ;  /* 0x0000004803007812 */ /* 0x000fe200078ef800 */
[----:B------:R-:W-:Y:S01]  /*1980*/  IMAD.MOV.U32 R2, RZ, RZ, 0x10 ;  /* 0x00000010ff027424 */ /* 0x000fe200078e00ff */
[----:B------:R-:W-:Y:S01]  /*1990*/  SHF.R.S32.HI R8, RZ, 0x1f, R227 ;  /* 0x0000001fff087819 */ /* 0x000fe200000114e3 */
[----:B------:R-:W-:Y:S01]  /*19a0*/  CS2R R84, SRZ ;  /* 0x0000000000547805 */ /* 0x000fe2000001ff00 */
[----:B------:R-:W-:Y:S01]  /*19b0*/  SHF.R.U32.HI R4, RZ, 0x1, R236 ;  /* 0x00000001ff047819 */ /* 0x000fe200000116ec */
[----:B------:R-:W-:Y:S01]  /*19c0*/  IMAD.WIDE.U32 R2, R5, R2, c[0x0][0x160] ;  /* 0x0000580005027625 */ /* 0x000fe200078e0002 */
[----:B------:R-:W-:Y:S01]  /*19d0*/  SEL R221, RZ, 0x90, !P0 ;  /* 0x00000090ffdd7807 */ /* 0x000fe20004000000 */
[----:B------:R-:W-:Y:S01]  /*19e0*/  CS2R R86, SRZ ;  /* 0x0000000000567805 */ /* 0x000fe2000001ff00 */
[----:B------:R-:W-:Y:S01]  /*19f0*/  LOP3.LUT R7, R7, 0x1800, R6, 0xf8, !PT ;  /* 0x0000180007077812 */ /* 0x000fe200078ef806 */
[----:B------:R-:W-:Y:S01]  /*1a00*/  IMAD R9, R8, 0x6, RZ ;  /* 0x0000000608097824 */ /* 0x000fe200078e02ff */
[----:B------:R-:W-:Y:S01]  /*1a10*/  IADD3 R206, P0, R2, 0xc0, RZ ;  /* 0x000000c002ce7810 */ /* 0x000fe20007f1e0ff */
[----:B------:R-:W-:Y:S01]  /*1a20*/  CS2R R36, SRZ ;  /* 0x0000000000247805 */ /* 0x000fe2000001ff00 */
[----:B------:R-:W-:Y:S01]  /*1a30*/  SHF.R.S32.HI R196, RZ, 0x1f, R195 ;  /* 0x0000001fffc47819 */ /* 0x000fe200000114c3 */
[----:B------:R-:W-:Y:S01]  /*1a40*/  IMAD.IADD R205, R205, 0x1, R9 ;  /* 0x00000001cdcd7824 */ /* 0x000fe200078e0209 */
[----:B------:R-:W-:Y:S01]  /*1a50*/  SHF.R.S32.HI R194, RZ, 0x1f, R193 ;  /* 0x0000001fffc27819 */ /* 0x000fe200000114c1 */
[----:B------:R-:W-:Y:S01]  /*1a60*/  IMAD.X R207, RZ, RZ, R3, P0 ;  /* 0x000000ffffcf7224 */ /* 0x000fe200000e0603 */
[----:B------:R-:W-:Y:S01]  /*1a70*/  SHF.R.S32.HI R192, RZ, 0x1f, R191 ;  /* 0x0000001fffc07819 */ /* 0x000fe200000114bf */
[----:B------:R-:W-:Y:S01]  /*1a80*/  IMAD.SHL.U32 R3, R29, 0x2, RZ ;  /* 0x000000021d037824 */ /* 0x000fe200078e00ff */
[----:B------:R-:W-:Y:S01]  /*1a90*/  SHF.R.S32.HI R190, RZ, 0x1f, R189 ;  /* 0x0000001fffbe7819 */ /* 0x000fe200000114bd */
[----:B------:R-:W-:Y:S01]  /*1aa0*/  CS2R R38, SRZ ;  /* 0x0000000000267805 */ /* 0x000fe2000001ff00 */
[----:B------:R-:W-:Y:S01]  /*1ab0*/  SHF.R.S32.HI R188, RZ, 0x1f, R187 ;  /* 0x0000001fffbc7819 */ /* 0x000fe200000114bb */
[----:B------:R-:W-:Y:S01]  /*1ac0*/  CS2R R40, SRZ ;  /* 0x0000000000287805 */ /* 0x000fe2000001ff00 */
[----:B------:R-:W-:Y:S01]  /*1ad0*/  SHF.R.S32.HI R186, RZ, 0x1f, R185 ;  /* 0x0000001fffba7819 */ /* 0x000fe200000114b9 */
[----:B------:R-:W-:Y:S01]  /*1ae0*/  CS2R R42, SRZ ;  /* 0x00000000002a7805 */ /* 0x000fe2000001ff00 */
[----:B------:R-:W-:Y:S01]  /*1af0*/  LOP3.LUT R221, R4, R0, R221, 0x1e, !PT ;  /* 0x0000000004dd7212 */ /* 0x000fe200078e1edd */
[----:B------:R-:W-:Y:S01]  /*1b00*/  IMAD.SHL.U32 R0, R27, 0x2, RZ ;  /* 0x000000021b007824 */ /* 0x000fe200078e00ff */
[----:B------:R-:W-:Y:S01]  /*1b10*/  SHF.R.S32.HI R184, RZ, 0x1f, R29 ;  /* 0x0000001fffb87819 */ /* 0x000fe2000001141d */
[----:B------:R-:W-:Y:S01]  /*1b20*/  CS2R R44, SRZ ;  /* 0x00000000002c7805 */ /* 0x000fe2000001ff00 */
[----:B------:R-:W-:Y:S01]  /*1b30*/  SHF.R.S32.HI R2, RZ, 0x1f, R27 ;  /* 0x0000001fff027819 */ /* 0x000fe2000001141b */
[----:B------:R-:W-:Y:S01]  /*1b40*/  CS2R R46, SRZ ;  /* 0x00000000002e7805 */ /* 0x000fe2000001ff00 */
[----:B------:R-:W-:Y:S01]  /*1b50*/  LOP3.LUT R216, R224, R7, RZ, 0x3c, !PT ;  /* 0x00000007e0d87212 */ /* 0x000fe200078e3cff */
[----:B------:R-:W-:Y:S01]  /*1b60*/  CS2R R48, SRZ ;  /* 0x0000000000307805 */ /* 0x000fe2000001ff00 */
[C---:B------:R-:W-:Y:S01]  /*1b70*/  SHF.L.U64.HI R196, R195.reuse, 0x1, R196 ;  /* 0x00000001c3c47819 */ /* 0x040fe200000102c4 */
[----:B------:R-:W-:Y:S01]  /*1b80*/  IMAD.SHL.U32 R195, R195, 0x2, RZ ;  /* 0x00000002c3c37824 */ /* 0x000fe200078e00ff */
        /* <DEDUP_REMOVED lines=10> */
[----:B------:R-:W-:Y:S01]  /*1c30*/  SHF.L.U64.HI R184, R29, 0x1, R184 ;  /* 0x000000011db87819 */ /* 0x000fe200000102b8 */
[----:B------:R-:W-:Y:S01]  /*1c40*/  CS2R R50, SRZ ;  /* 0x0000000000327805 */ /* 0x000fe2000001ff00 */
[----:B------:R-:W-:Y:S01]  /*1c50*/  SHF.L.U64.HI R2, R27, 0x1, R2 ;  /* 0x000000011b027819 */ /* 0x000fe20000010202 */
[----:B------:R-:W-:Y:S01]  /*1c60*/  CS2R R52, SRZ ;  /* 0x0000000000347805 */ /* 0x000fe2000001ff00 */
        /* <DEDUP_REMOVED lines=53> */
[----:B------:R-:W-:Y:S01]  /*1fc0*/  SHF.L.U64.HI R203, R227, 0x1, R8 ;  /* 0x00000001e3cb7819 */ /* 0x000fe20000010208 */
[----:B------:R-:W-:Y:S01]  /*1fd0*/  UIADD3 UR7, UR7, -0x60, URZ ;  /* 0xffffffa007077890 */ /* 0x000fe2000fffe03f */
[C---:B------:R-:W-:Y:S01]  /*1fe0*/  LOP3.LUT R220, R221.reuse, 0x10, RZ, 0x3c, !PT ;  /* 0x00000010dddc7812 */ /* 0x040fe200078e3cff */
[----:B------:R-:W-:Y:S01]  /*1ff0*/  UMOV UR4, URZ ;  /* 0x0000003f00047c82 */ /* 0x000fe20008000000 */
[C---:B------:R-:W-:Y:S01]  /*2000*/  LOP3.LUT R219, R221.reuse, 0x210, RZ, 0x3c, !PT ;  /* 0x00000210dddb7812 */ /* 0x040fe200078e3cff */
[----:B------:R-:W-:Y:S01]  /*2010*/  UMOV UR8, 0x2 ;  /* 0x0000000200087882 */ /* 0x000fe20000000000 */
[C---:B------:R-:W-:Y:S01]  /*2020*/  LOP3.LUT R218, R221.reuse, 0x410, RZ, 0x3c, !PT ;  /* 0x00000410ddda7812 */ /* 0x040fe200078e3cff */
[----:B------:R-:W-:Y:S01]  /*2030*/  UIADD3 UR9, UR6, -0x3, URZ ;  /* 0xfffffffd06097890 */ /* 0x000fe2000fffe03f */
[----:B------:R-:W-:Y:S01]  /*2040*/  LOP3.LUT R217, R221, 0x610, RZ, 0x3c, !PT ;  /* 0x00000610ddd97812 */ /* 0x000fe200078e3cff */
[----:B------:R-:W-:Y:S01]  /*2050*/  UMOV UR5, 0xffffffff ;  /* 0xffffffff00057882 */ /* 0x000fe20000000000 */
[----:B------:R-:W-:-:S02]  /*2060*/  LOP3.LUT R215, R216, 0x20, RZ, 0x3c, !PT ;  /* 0x00000020d8d77812 */ /* 0x000fc400078e3cff */
[C---:B------:R-:W-:Y:S02]  /*2070*/  LOP3.LUT R214, R216.reuse, 0x40, RZ, 0x3c, !PT ;  /* 0x00000040d8d67812 */ /* 0x040fe400078e3cff */
[C---:B------:R-:W-:Y:S02]  /*2080*/  LOP3.LUT R213, R216.reuse, 0x60, RZ, 0x3c, !PT ;  /* 0x00000060d8d57812 */ /* 0x040fe400078e3cff */
[C---:B------:R-:W-:Y:S02]  /*2090*/  LOP3.LUT R212, R216.reuse, 0x80, RZ, 0x3c, !PT ;  /* 0x00000080d8d47812 */ /* 0x040fe400078e3cff */
[C---:B------:R-:W-:Y:S02]  /*20a0*/  LOP3.LUT R211, R216.reuse, 0xa0, RZ, 0x3c, !PT ;  /* 0x000000a0d8d37812 */ /* 0x040fe400078e3cff */
[C---:B------:R-:W-:Y:S02]  /*20b0*/  LOP3.LUT R210, R216.reuse, 0xc0, RZ, 0x3c, !PT ;  /* 0x000000c0d8d27812 */ /* 0x040fe400078e3cff */
[----:B------:R-:W-:-:S02]  /*20c0*/  LOP3.LUT R209, R216, 0xe0, RZ, 0x3c, !PT ;  /* 0x000000e0d8d17812 */ /* 0x000fc400078e3cff */
.L_x_1:
[----:B------:R-:W-:-:S04]  /*20d0*/  DEPBAR.LE SB0, 0x4 ;  /* 0x000081000000791a */ /* 0x000fc80000000000 */
[----:B------:R-:W-:Y:S01]  /*20e0*/  UIADD3 UR5, UR5, 0x1, URZ ;  /* 0x0000000105057890 */ /* 0x000fe2000fffe03f */
[----:B------:R-:W-:Y:S01]  /*20f0*/  BAR.SYNC.DEFER_BLOCKING 0x0 ;  /* 0x0000000000007b1d */ /* 0x000fe20000010000 */
[----:B------:R-:W-:Y:S01]  /*2100*/  UISETP.GE.AND UP1, UPT, UR4, UR9, UPT ;  /* 0x000000090400728c */ /* 0x000fe2000bf26270 */
[----:B------:R-:W-:Y:S01]  /*2110*/  ISETP.GE.AND P0, PT, R237, UR7, PT ;  /* 0x00000007ed007c0c */ /* 0x000fe2000bf06270 */
[----:B------:R-:W-:Y:S01]  /*2120*/  UISETP.GT.AND UP0, UPT, UR5, 0x2, UPT ;  /* 0x000000020500788c */ /* 0x000fe2000bf04270 */
[----:B------:R-:W-:Y:S01]  /*2130*/  ISETP.GE.AND P1, PT, R234, UR7, PT ;  /* 0x00000007ea007c0c */ /* 0x000fe2000bf26270 */
[----:B------:R-:W-:Y:S01]  /*2140*/  UIADD3 UR8, UR8, 0x1, URZ ;  /* 0x0000000108087890 */ /* 0x000fe2000fffe03f */
[----:B------:R-:W-:Y:S01]  /*2150*/  ISETP.GE.AND P6, PT, R232, UR7, PT ;  /* 0x00000007e8007c0c */ /* 0x000fe2000bfc6270 */
[----:B------:R-:W-:Y:S01]  /*2160*/  USEL UR5, UR5, URZ, !UP0 ;  /* 0x0000003f05057287 */ /* 0x000fe2000c000000 */
[----:B------:R-:W-:Y:S01]  /*2170*/  PLOP3.LUT P2, PT, PT, PT, UP1, 0x40, 0x0 ;  /* 0x000000000000781c */ /* 0x000fe20003f4e818 */
[----:B------:R-:W-:Y:S01]  /*2180*/  UISETP.GT.AND UP0, UPT, UR8, 0x2, UPT ;  /* 0x000000020800788c */ /* 0x000fe2000bf04270 */
[----:B------:R-:W-:Y:S01]  /*2190*/  PLOP3.LUT P3, PT, PT, PT, UP1, 0x40, 0x0 ;  /* 0x000000000000781c */ /* 0x000fe20003f6e818 */
[----:B------:R-:W-:Y:S01]  /*21a0*/  USHF.L.U32 UR11, UR5, 0xe, URZ ;  /* 0x0000000e050b7899 */ /* 0x000fe2000800063f */
[----:B------:R-:W-:Y:S01]  /*21b0*/  ISETP.GE.AND P5, PT, R231, UR7, PT ;  /* 0x00000007e7007c0c */ /* 0x000fe2000bfa6270 */
[----:B------:R-:W-:-:S02]  /*21c0*/  ULEA UR10, UR5, 0xc000, 0xc ;  /* 0x0000c000050a7891 */ /* 0x000fc4000f8e603f */
[----:B------:R-:W-:Y:S02]  /*21d0*/  USEL UR8, UR8, URZ, !UP0 ;  /* 0x0000003f08087287 */ /* 0x000fe4000c000000 */
[----:B------:R-:W-:Y:S01]  /*21e0*/  LEA R32, R216, UR11, 0x1 ;  /* 0x0000000bd8207c11 */ /* 0x000fe2000f8e08ff */
[----:B------:R-:W-:Y:S01]  /*21f0*/  UIADD3 UR4, UR4, 0x1, URZ ;  /* 0x0000000104047890 */ /* 0x000fe2000fffe03f */
[----:B------:R-:W-:Y:S02]  /*2200*/  LEA R28, R215, UR11, 0x1 ;  /* 0x0000000bd71c7c11 */ /* 0x000fe4000f8e08ff */
[----:B------:R-:W-:Y:S01]  /*2210*/  LEA R4, R214, UR11, 0x1 ;  /* 0x0000000bd6047c11 */ /* 0x000fe2000f8e08ff */
[----:B------:R-:W-:Y:S01]  /*2220*/  UISETP.NE.AND UP0, UPT, UR6, UR4, UPT ;  /* 0x000000040600728c */ /* 0x000fe2000bf05270 */
[----:B------:R-:W-:Y:S01]  /*2230*/  LEA R24, R213, UR11, 0x1 ;  /* 0x0000000bd5187c11 */ /* 0x000fe2000f8e08ff */
[----:B------:R-:W-:Y:S01]  /*2240*/  LDSM.16.MT88.4 R32, [R32] ;  /* 0x000000002020783b */ /* 0x000fe20000004200 */
[----:B------:R-:W-:-:S02]  /*2250*/  LEA R20, R212, UR11, 0x1 ;  /* 0x0000000bd4147c11 */ /* 0x000fc4000f8e08ff */
[----:B------:R-:W-:Y:S01]  /*2260*/  LEA R16, R211, UR11, 0x1 ;  /* 0x0000000bd3107c11 */ /* 0x000fe2000f8e08ff */
[----:B------:R-:W-:Y:S01]  /*2270*/  LDSM.16.MT88.4 R28, [R28] ;  /* 0x000000001c1c783b */ /* 0x000fe20000004200 */
[----:B------:R-:W-:Y:S02]  /*2280*/  LEA R12, R210, UR11, 0x1 ;  /* 0x0000000bd20c7c11 */ /* 0x000fe4000f8e08ff */
[----:B------:R-:W-:Y:S01]  /*2290*/  LEA R8, R209, UR11, 0x1 ;  /* 0x0000000bd1087c11 */ /* 0x000fe2000f8e08ff */
[----:B------:R-:W-:Y:S01]  /*22a0*/  LDSM.16.MT88.4 R4, [R4] ;  /* 0x000000000404783b */ /* 0x000fe20000004200 */
[----:B------:R-:W-:-:S03]  /*22b0*/  LEA R180, R221, UR10, 0x1 ;  /* 0x0000000addb47c11 */ /* 0x000fc6000f8e08ff */
[----:B------:R-:W-:Y:S04]  /*22c0*/  LDSM.16.MT88.4 R24, [R24] ;  /* 0x000000001818783b */ /* 0x000fe80000004200 */
[----:B------:R-:W1:Y:S04]  /*22d0*/  LDSM.16.M88.4 R172, [R180] ;  /* 0x00000000b4ac783b */ /* 0x000e680000000200 */
[----:B------:R-:W2:Y:S04]  /*22e0*/  LDSM.16.MT88.4 R20, [R20] ;  /* 0x000000001414783b */ /* 0x000ea80000004200 */
[----:B------:R-:W3:Y:S04]  /*22f0*/  LDSM.16.MT88.4 R16, [R16] ;  /* 0x000000001010783b */ /* 0x000ee80000004200 */
[----:B------:R-:W4:Y:S04]  /*2300*/  LDSM.16.MT88.4 R12, [R12] ;  /* 0x000000000c0c783b */ /* 0x000f280000004200 */
[----:B------:R-:W5:Y:S04]  /*2310*/  LDSM.16.MT88.4 R8, [R8] ;  /* 0x000000000808783b */ /* 0x000f680000004200 */
[----:B------:R-:W2:Y:S04]  /*2320*/  LDSM.16.M88.4 R80, [R180+0x400] ;  /* 0x00040000b450783b */ /* 0x000ea80000000200 */
[----:B------:R-:W2:Y:S04]  /*2330*/  LDSM.16.M88.4 R76, [R180+0x800] ;  /* 0x00080000b44c783b */ /* 0x000ea80000000200 */
[----:B------:R1:W2:Y:S02]  /*2340*/  LDSM.16.M88.4 R176, [R180+0xc00] ;  /* 0x000c0000b4b0783b */ /* 0x0002a40000000200 */
[----:B-1----:R-:W-:Y:S01]  /*2350*/  LEA R180, R220, UR10, 0x1 ;  /* 0x0000000adcb47c11 */ /* 0x002fe2000f8e08ff */
[C---:B------:R-:W-:Y:S05]  /*2360*/  HMMA.16816.F32 R84, R172.reuse, R32, R84 ;  /* 0x00000020ac54723c */ /* 0x040fea0000001854 */
[----:B------:R-:W1:Y:S03]  /*2370*/  LDSM.16.M88.4 R180, [R180] ;  /* 0x00000000b4b4783b */ /* 0x000e660000000200 */
[C---:B------:R-:W-:Y:S08]  /*2380*/  HMMA.16816.F32 R36, R172.reuse, R28, R36 ;  /* 0x0000001cac24723c */ /* 0x040ff00000001824 */
[C---:B------:R-:W-:Y:S08]  /*2390*/  HMMA.16816.F32 R40, R172.reuse, R4, R40 ;  /* 0x00000004ac28723c */ /* 0x040ff00000001828 */
[C---:B------:R-:W-:Y:S08]  /*23a0*/  HMMA.16816.F32 R44, R172.reuse, R24, R44 ;  /* 0x00000018ac2c723c */ /* 0x040ff0000000182c */
[C---:B--2---:R-:W-:Y:S08]  /*23b0*/  HMMA.16816.F32 R48, R172.reuse, R20, R48 ;  /* 0x00000014ac30723c */ /* 0x044ff00000001830 */
[C---:B---3--:R-:W-:Y:S08]  /*23c0*/  HMMA.16816.F32 R52, R172.reuse, R16, R52 ;  /* 0x00000010ac34723c */ /* 0x048ff00000001834 */
[C---:B----4-:R-:W-:Y:S08]  /*23d0*/  HMMA.16816.F32 R56, R172.reuse, R12, R56 ;  /* 0x0000000cac38723c */ /* 0x050ff00000001838 */
[----:B-----5:R-:W-:Y:S07]  /*23e0*/  HMMA.16816.F32 R60, R172, R8, R60 ;  /* 0x00000008ac3c723c */ /* 0x020fee000000183c */
[----:B------:R-:W-:Y:S01]  /*23f0*/  LEA R172, R219, UR10, 0x1 ;  /* 0x0000000adbac7c11 */ /* 0x000fe2000f8e08ff */
[C---:B------:R-:W-:Y:S05]  /*2400*/  HMMA.16816.F32 R64, R80.reuse, R32, R64 ;  /* 0x000000205040723c */ /* 0x040fea0000001840 */
[----:B------:R-:W2:Y:S03]  /*2410*/  LDSM.16.M88.4 R172, [R172] ;  /* 0x00000000acac783b */ /* 0x000ea60000000200 */
[C---:B------:R-:W-:Y:S08]  /*2420*/  HMMA.16816.F32 R88, R80.reuse, R28, R88 ;  /* 0x0000001c5058723c */ /* 0x040ff00000001858 */
[C---:B------:R-:W-:Y:S08]  /*2430*/  HMMA.16816.F32 R92, R80.reuse, R4, R92 ;  /* 0x00000004505c723c */ /* 0x040ff0000000185c */
[C---:B------:R-:W-:Y:S08]  /*2440*/  HMMA.16816.F32 R96, R80.reuse, R24, R96 ;  /* 0x000000185060723c */ /* 0x040ff00000001860 */
[C---:B------:R-:W-:Y:S08]  /*2450*/  HMMA.16816.F32 R100, R80.reuse, R20, R100 ;  /* 0x000000145064723c */ /* 0x040ff00000001864 */
[C---:B------:R-:W-:Y:S08]  /*2460*/  HMMA.16816.F32 R104, R80.reuse, R16, R104 ;  /* 0x000000105068723c */ /* 0x040ff00000001868 */
[C---:B------:R-:W-:Y:S08]  /*2470*/  HMMA.16816.F32 R108, R80.reuse, R12, R108 ;  /* 0x0000000c506c723c */ /* 0x040ff0000000186c */
[----:B------:R-:W-:Y:S07]  /*2480*/  HMMA.16816.F32 R112, R80, R8, R112 ;  /* 0x000000085070723c */ /* 0x000fee0000001870 */
[----:B------:R-:W-:Y:S01]  /*2490*/  LEA R80, R218, UR10, 0x1 ;  /* 0x0000000ada507c11 */ /* 0x000fe2000f8e08ff */
[C---:B------:R-:W-:Y:S05]  /*24a0*/  HMMA.16816.F32 R116, R76.reuse, R32, R116 ;  /* 0x000000204c74723c */ /* 0x040fea0000001874 */
[----:B------:R-:W3:Y:S03]  /*24b0*/  LDSM.16.M88.4 R80, [R80] ;  /* 0x000000005050783b */ /* 0x000ee60000000200 */
        /* <DEDUP_REMOVED lines=8> */
[----:B------:R-:W-:Y:S01]  /*2540*/  HMMA.16816.F32 R148, R176, R4, R148 ;  /* 0x00000004b094723c */ /* 0x000fe20000001894 */
[----:B------:R-:W-:-:S04]  /*2550*/  ULEA UR10, UR8, 0xc000, 0xc ;  /* 0x0000c000080a7891 */ /* 0x000fc8000f8e603f */
[----:B------:R-:W4:Y:S02]  /*2560*/  LDSM.16.M88.4 R76, [R76] ;  /* 0x000000004c4c783b */ /* 0x000f240000000200 */
[----:B------:R-:W-:Y:S01]  /*2570*/  SEL R4, RZ, 0x10, P0 ;  /* 0x00000010ff047807 */ /* 0x000fe20000000000 */
[----:B------:R-:W-:Y:S01]  /*2580*/  HMMA.16816.F32 R160, R176, R16, R160 ;  /* 0x00000010b0a0723c */ /* 0x000fe200000018a0 */
[----:B------:R-:W-:Y:S02]  /*2590*/  SEL R5, RZ, 0x10, P1 ;  /* 0x00000010ff057807 */ /* 0x000fe40000800000 */
[----:B------:R-:W-:Y:S02]  /*25a0*/  SEL R4, R4, RZ, P2 ;  /* 0x000000ff04047207 */ /* 0x000fe40001000000 */
[----:B------:R-:W-:Y:S02]  /*25b0*/  SEL R5, R5, RZ, P3 ;  /* 0x000000ff05057207 */ /* 0x000fe40001800000 */
[----:B------:R-:W-:Y:S01]  /*25c0*/  ISETP.NE.U32.AND P0, PT, R4, RZ, PT ;  /* 0x000000ff0400720c */ /* 0x000fe20003f05070 */
[----:B-1----:R-:W-:Y:S01]  /*25d0*/  HMMA.16816.F32 R40, R180, R6, R40 ;  /* 0x00000006b428723c */ /* 0x002fe20000001828 */
[----:B------:R-:W-:-:S02]  /*25e0*/  ISETP.GE.AND P2, PT, R233, UR7, PT ;  /* 0x00000007e9007c0c */ /* 0x000fc4000bf46270 */
[----:B------:R-:W-:Y:S02]  /*25f0*/  ISETP.NE.U32.AND P4, PT, R5, RZ, PT ;  /* 0x000000ff0500720c */ /* 0x000fe40003f85070 */
[----:B------:R-:W-:Y:S02]  /*2600*/  ISETP.GE.AND P1, PT, R230, UR7, PT ;  /* 0x00000007e6007c0c */ /* 0x000fe4000bf26270 */
[----:B------:R-:W-:Y:S01]  /*2610*/  PLOP3.LUT P3, PT, PT, PT, UP1, 0x40, 0x0 ;  /* 0x000000000000781c */ /* 0x000fe20003f6e818 */
[----:B--2---:R-:W-:Y:S01]  /*2620*/  HMMA.16816.F32 R92, R172, R6, R92 ;  /* 0x00000006ac5c723c */ /* 0x004fe2000000185c */
[----:B------:R-:W-:Y:S02]  /*2630*/  SEL R4, RZ, 0x10, P2 ;  /* 0x00000010ff047807 */ /* 0x000fe40001000000 */
[----:B------:R-:W-:Y:S02]  /*2640*/  SEL R5, RZ, 0x10, P6 ;  /* 0x00000010ff057807 */ /* 0x000fe40003000000 */
[----:B------:R-:W-:-:S02]  /*2650*/  PLOP3.LUT P6, PT, PT, PT, UP1, 0x40, 0x0 ;  /* 0x000000000000781c */ /* 0x000fc40003fce818 */
[----:B------:R-:W-:Y:S01]  /*2660*/  SEL R4, R4, RZ, P3 ;  /* 0x000000ff04047207 */ /* 0x000fe20001800000 */
[----:B---3--:R-:W-:Y:S01]  /*2670*/  HMMA.16816.F32 R124, R80, R6, R124 ;  /* 0x00000006507c723c */ /* 0x008fe2000000187c */
[----:B------:R-:W-:-:S04]  /*2680*/  PLOP3.LUT P2, PT, PT, PT, UP1, 0x40, 0x0 ;  /* 0x000000000000781c */ /* 0x000fc80003f4e818 */
[----:B------:R-:W-:-:S03]  /*2690*/  SEL R5, R5, RZ, P2 ;  /* 0x000000ff05057207 */ /* 0x000fc60001000000 */
[----:B------:R-:W-:Y:S01]  /*26a0*/  HMMA.16816.F32 R168, R176, R8, R168 ;  /* 0x00000008b0a8723c */ /* 0x000fe200000018a8 */
[----:B------:R-:W-:-:S06]  /*26b0*/  ISETP.NE.U32.AND P3, PT, R5, RZ, PT ;  /* 0x000000ff0500720c */ /* 0x000fcc0003f65070 */
[----:B------:R-:W-:Y:S01]  /*26c0*/  IADD3 R9, R225, UR10, RZ ;  /* 0x0000000ae1097c10 */ /* 0x000fe2000fffe0ff */
[----:B------:R-:W-:Y:S01]  /*26d0*/  BAR.SYNC.DEFER_BLOCKING 0x0 ;  /* 0x0000000000007b1d */ /* 0x000fe20000010000 */
[----:B----4-:R-:W-:Y:S01]  /*26e0*/  HMMA.16816.F32 R148, R76, R6, R148 ;  /* 0x000000064c94723c */ /* 0x010fe20000001894 */
[----:B------:R-:W-:-:S06]  /*26f0*/  IMAD.U32 R8, RZ, RZ, UR8 ;  /* 0x00000008ff087e24 */ /* 0x000fcc000f8e00ff */
[----:B------:R-:W-:Y:S01]  /*2700*/  SEL R6, RZ, 0x10, P5 ;  /* 0x00000010ff067807 */ /* 0x000fe20002800000 */
[----:B------:R-:W-:Y:S01]  /*2710*/  HMMA.16816.F32 R156, R176, R20, R156 ;  /* 0x00000014b09c723c */ /* 0x000fe2000000189c */
[----:B------:R-:W-:Y:S02]  /*2720*/  PLOP3.LUT P5, PT, PT, PT, UP1, 0x40, 0x0 ;  /* 0x000000000000781c */ /* 0x000fe40003fae818 */
[----:B------:R-:W-:Y:S02]  /*2730*/  SEL R7, RZ, 0x10, P1 ;  /* 0x00000010ff077807 */ /* 0x000fe40000800000 */
[----:B------:R-:W-:Y:S02]  /*2740*/  SEL R6, R6, RZ, P6 ;  /* 0x000000ff06067207 */ /* 0x000fe40003000000 */
[----:B------:R-:W-:Y:S01]  /*2750*/  SEL R7, R7, RZ, P5 ;  /* 0x000000ff07077207 */ /* 0x000fe20002800000 */
[----:B------:R-:W-:Y:S01]  /*2760*/  IMAD.U32 R21, RZ, RZ, UR8 ;  /* 0x00000008ff157e24 */ /* 0x000fe2000f8e00ff */
[----:B------:R-:W-:Y:S01]  /*2770*/  ISETP.NE.U32.AND P5, PT, R4, RZ, PT ;  /* 0x000000ff0400720c */ /* 0x000fe20003fa5070 */
[----:B------:R-:W-:Y:S01]  /*2780*/  HMMA.16816.F32 R52, R180, R18, R52 ;  /* 0x00000012b434723c */ /* 0x000fe20000001834 */
[----:B------:R-:W-:Y:S01]  /*2790*/  ISETP.NE.U32.AND P1, PT, R6, RZ, PT ;  /* 0x000000ff0600720c */ /* 0x000fe20003f25070 */
[----:B------:R-:W-:Y:S01]  /*27a0*/  IMAD R21, R21, 0x4000, R222 ;  /* 0x0000400015157824 */ /* 0x000fe200078e02de */
[----:B------:R-:W-:Y:S01]  /*27b0*/  IADD3 R6, P6, R204, R0, RZ ;  /* 0x00000000cc067210 */ /* 0x000fe20007fde0ff */
[----:B------:R-:W-:Y:S01]  /*27c0*/  @!PT LDS RZ, [RZ] ;  /* 0x00000000fffff984 */ /* 0x000fe20000000800 */
[----:B------:R-:W-:Y:S01]  /*27d0*/  @!PT LDS RZ, [RZ] ;  /* 0x00000000fffff984 */ /* 0x000fe20000000800 */
[----:B------:R-:W-:Y:S01]  /*27e0*/  @!PT LDS RZ, [RZ] ;  /* 0x00000000fffff984 */ /* 0x000fe20000000800 */
[----:B------:R1:W-:Y:S01]  /*27f0*/  LDGSTS.E.BYPASS.128 [R9], [R206.64], P0 ;  /* 0x00000000ce097fae */ /* 0x0003e20008101c4c */
[----:B------:R-:W-:-:S03]  /*2800*/  ISETP.NE.U32.AND P2, PT, R7, RZ, PT ;  /* 0x000000ff0700720c */ /* 0x000fc60003f45070 */
[-C--:B------:R-:W-:Y:S01]  /*2810*/  HMMA.16816.F32 R104, R172, R18.reuse, R104 ;  /* 0x00000012ac68723c */ /* 0x080fe20000001868 */
[----:B------:R1:W-:Y:S01]  /*2820*/  LDGSTS.E.BYPASS.128 [R9+0x800], [R206.64], P0 ;  /* 0x00800000ce097fae */ /* 0x0003e20008101c4c */
[----:B------:R-:W-:Y:S01]  /*2830*/  IADD3 R4, P0, R204, R3, RZ ;  /* 0x00000003cc047210 */ /* 0x000fe20007f1e0ff */
[C---:B------:R-:W-:Y:S01]  /*2840*/  IMAD.X R7, R205.reuse, 0x1, R2, P6 ;  /* 0x00000001cd077824 */ /* 0x040fe200030e0602 */
[----:B------:R-:W-:Y:S01]  /*2850*/  PLOP3.LUT P6, PT, PT, PT, UP1, 0x40, 0x0 ;  /* 0x000000000000781c */ /* 0x000fe20003fce818 */
[----:B------:R-:W0:Y:S02]  /*2860*/  LDGDEPBAR ;  /* 0x00000000000079af */ /* 0x000e240000000000 */
[----:B------:R-:W-:Y:S01]  /*2870*/  IMAD.X R5, R205, 0x1, R184, P0 ;  /* 0x00000001cd057824 */ /* 0x000fe200000e06b8 */
[----:B------:R-:W-:Y:S01]  /*2880*/  HMMA.16816.F32 R136, R80, R18, R136 ;  /* 0x000000125088723c */ /* 0x000fe20000001888 */
[----:B------:R-:W-:-:S07]  /*2890*/  ISETP.GE.AND P0, PT, R229, UR7, PT ;  /* 0x00000007e5007c0c */ /* 0x000fce000bf06270 */
[----:B------:R-:W-:Y:S07]  /*28a0*/  HMMA.16816.F32 R160, R76, R18, R160 ;  /* 0x000000124ca0723c */ /* 0x000fee00000018a0 */
[----:B------:R-:W-:Y:S01]  /*28b0*/  IMAD R19, R8, 0x4000, R223 ;  /* 0x0000400008137824 */ /* 0x000fe200078e02df */
[----:B------:R-:W-:Y:S01]  /*28c0*/  SEL R8, RZ, 0x10, P0 ;  /* 0x00000010ff087807 */ /* 0x000fe20000000000 */
[----:B------:R-:W-:Y:S01]  /*28d0*/  HMMA.16816.F32 R164, R176, R12, R164 ;  /* 0x0000000cb0a4723c */ /* 0x000fe200000018a4 */
[----:B------:R-:W-:-:S02]  /*28e0*/  PLOP3.LUT P0, PT, PT, PT, UP1, 0x40, 0x0 ;  /* 0x000000000000781c */ /* 0x000fc40003f0e818 */
[----:B------:R2:W-:Y:S01]  /*28f0*/  LDGSTS.E.BYPASS.128 [R19], [R6.64], P4 ;  /* 0x0000000006137fae */ /* 0x0005e2000a101c4c */
[----:B------:R-:W-:Y:S02]  /*2900*/  ISETP.GE.AND P4, PT, R228, UR7, PT ;  /* 0x00000007e4007c0c */ /* 0x000fe4000bf86270 */
[----:B------:R-:W-:Y:S01]  /*2910*/  SEL R8, R8, RZ, P6 ;  /* 0x000000ff08087207 */ /* 0x000fe20003000000 */
[----:B------:R3:W-:Y:S01]  /*2920*/  LDGSTS.E.BYPASS.128 [R21+0x800], [R4.64], P5 ;  /* 0x0080000004157fae */ /* 0x0007e2000a901c4c */
[----:B------:R-:W-:Y:S01]  /*2930*/  ISETP.GE.AND P5, PT, R226, UR7, PT ;  /* 0x00000007e2007c0c */ /* 0x000fe2000bfa6270 */
[----:B------:R-:W-:Y:S01]  /*2940*/  HMMA.16816.F32 R72, R176, R32, R72 ;  /* 0x00000020b048723c */ /* 0x000fe20000001848 */
[----:B-1----:R-:W-:Y:S01]  /*2950*/  SEL R9, RZ, 0x10, P4 ;  /* 0x00000010ff097807 */ /* 0x002fe20002000000 */
[----:B------:R-:W-:Y:S01]  /*2960*/  UIADD3 UR7, UR7, -0x20, URZ ;  /* 0xffffffe007077890 */ /* 0x000fe2000fffe03f */
[----:B------:R-:W-:Y:S02]  /*2970*/  PLOP3.LUT P4, PT, PT, PT, UP1, 0x40, 0x0 ;  /* 0x000000000000781c */ /* 0x000fe40003f8e818 */
[----:B------:R-:W-:-:S02]  /*2980*/  SEL R9, R9, RZ, P0 ;  /* 0x000000ff09097207 */ /* 0x000fc40000000000 */
[----:B--2---:R-:W-:Y:S01]  /*2990*/  SEL R6, RZ, 0x10, P5 ;  /* 0x00000010ff067807 */ /* 0x004fe20002800000 */
[C---:B------:R-:W-:Y:S01]  /*29a0*/  HMMA.16816.F32 R144, R176.reuse, R28, R144 ;  /* 0x0000001cb090723c */ /* 0x040fe20000001890 */
[----:B------:R-:W-:Y:S02]  /*29b0*/  IADD3 R16, P5, R204, R185, RZ ;  /* 0x000000b9cc107210 */ /* 0x000fe40007fbe0ff */
[----:B------:R-:W-:Y:S02]  /*29c0*/  SEL R6, R6, RZ, P4 ;  /* 0x000000ff06067207 */ /* 0x000fe40002000000 */
[----:B------:R-:W-:Y:S01]  /*29d0*/  ISETP.NE.U32.AND P0, PT, R8, RZ, PT ;  /* 0x000000ff0800720c */ /* 0x000fe20003f05070 */
[----:B------:R-:W-:Y:S01]  /*29e0*/  IMAD.X R17, R205, 0x1, R186, P5 ;  /* 0x00000001cd117824 */ /* 0x000fe200028e06ba */
[----:B------:R-:W-:Y:S01]  /*29f0*/  IADD3 R12, P4, R204, R187, RZ ;  /* 0x000000bbcc0c7210 */ /* 0x000fe20007f9e0ff */
[----:B------:R-:W-:Y:S01]  /*2a00*/  HMMA.16816.F32 R152, R176, R24, R152 ;  /* 0x00000018b098723c */ /* 0x000fe20000001898 */
[----:B------:R-:W-:-:S02]  /*2a10*/  ISETP.NE.U32.AND P6, PT, R9, RZ, PT ;  /* 0x000000ff0900720c */ /* 0x000fc40003fc5070 */
[----:B------:R1:W-:Y:S01]  /*2a20*/  LDGSTS.E.BYPASS.128 [R19+0x1000], [R16.64], P3 ;  /* 0x0100000010137fae */ /* 0x0003e20009901c4c */
[----:B------:R-:W-:Y:S01]  /*2a30*/  IADD3 R8, P3, R204, R189, RZ ;  /* 0x000000bdcc087210 */ /* 0x000fe20007f7e0ff */
[C---:B------:R-:W-:Y:S01]  /*2a40*/  IMAD.X R13, R205.reuse, 0x1, R188, P4 ;  /* 0x00000001cd0d7824 */ /* 0x040fe200020e06bc */
[----:B------:R-:W-:Y:S02]  /*2a50*/  ISETP.NE.U32.AND P5, PT, R6, RZ, PT ;  /* 0x000000ff0600720c */ /* 0x000fe40003fa5070 */
[C---:B------:R-:W-:Y:S01]  /*2a60*/  IADD3 R6, P4, R204.reuse, R191, RZ ;  /* 0x000000bfcc067210 */ /* 0x040fe20007f9e0ff */
[C---:B------:R-:W-:Y:S01]  /*2a70*/  IMAD.X R9, R205.reuse, 0x1, R190, P3 ;  /* 0x00000001cd097824 */ /* 0x040fe200018e06be */
[----:B------:R1:W-:Y:S01]  /*2a80*/  LDGSTS.E.BYPASS.128 [R21+0x1800], [R12.64], P1 ;  /* 0x018000000c157fae */ /* 0x0003e20008901c4c */
[----:B------:R-:W-:Y:S01]  /*2a90*/  HMMA.16816.F32 R60, R180, R10, R60 ;  /* 0x0000000ab43c723c */ /* 0x000fe2000000183c */
[----:B---3--:R-:W-:Y:S01]  /*2aa0*/  IADD3 R4, P1, R204, R193, RZ ;  /* 0x000000c1cc047210 */ /* 0x008fe20007f3e0ff */
[----:B------:R-:W-:Y:S01]  /*2ab0*/  IMAD.X R7, R205, 0x1, R192, P4 ;  /* 0x00000001cd077824 */ /* 0x000fe200020e06c0 */
[----:B------:R1:W-:Y:S01]  /*2ac0*/  LDGSTS.E.BYPASS.128 [R19+0x2000], [R8.64], P2 ;  /* 0x0200000008137fae */ /* 0x0003e20009101c4c */
[----:B------:R-:W-:-:S02]  /*2ad0*/  PLOP3.LUT P2, PT, PT, PT, UP0, 0x80, 0x0 ;  /* 0x000000000000781c */ /* 0x000fc40003f4f008 */
[----:B------:R-:W-:Y:S01]  /*2ae0*/  IMAD.X R5, R205, 0x1, R194, P1 ;  /* 0x00000001cd057824 */ /* 0x000fe200008e06c2 */
[----:B------:R1:W-:Y:S01]  /*2af0*/  LDGSTS.E.BYPASS.128 [R21+0x2800], [R6.64], P0 ;  /* 0x0280000006157fae */ /* 0x0003e20008101c4c */
[-C--:B------:R-:W-:Y:S01]  /*2b00*/  HMMA.16816.F32 R112, R172, R10.reuse, R112 ;  /* 0x0000000aac70723c */ /* 0x080fe20000001870 */
[----:B------:R-:W-:Y:S02]  /*2b10*/  IADD3 R206, P1, R206, 0x40, RZ ;  /* 0x00000040cece7810 */ /* 0x000fe40007f3e0ff */
[----:B------:R1:W-:Y:S03]  /*2b20*/  LDGSTS.E.BYPASS.128 [R19+0x3000], [R4.64], P6 ;  /* 0x0300000004137fae */ /* 0x0003e6000b101c4c */
[----:B------:R-:W-:Y:S02]  /*2b30*/  IMAD.X R207, RZ, RZ, R207, P1 ;  /* 0x000000ffffcf7224 */ /* 0x000fe400008e06cf */
[-C--:B------:R-:W-:Y:S08]  /*2b40*/  HMMA.16816.F32 R68, R80, R10.reuse, R68 ;  /* 0x0000000a5044723c */ /* 0x080ff00000001844 */
[----:B------:R-:W-:Y:S07]  /*2b50*/  HMMA.16816.F32 R168, R76, R10, R168 ;  /* 0x0000000a4ca8723c */ /* 0x000fee00000018a8 */
[----:B------:R-:W-:Y:S01]  /*2b60*/  IADD3 R10, P3, R204, R195, RZ ;  /* 0x000000c3cc0a7210 */ /* 0x000fe20007f7e0ff */
[----:B------:R-:W-:Y:S01]  /*2b70*/  HMMA.16816.F32 R84, R180, R34, R84 ;  /* 0x00000022b454723c */ /* 0x000fe20000001854 */
[----:B------:R-:W-:-:S03]  /*2b80*/  LEA R204, P0, R227, R204, 0x1 ;  /* 0x000000cce3cc7211 */ /* 0x000fc600078008ff */
[C---:B------:R-:W-:Y:S02]  /*2b90*/  IMAD.X R11, R205.reuse, 0x1, R196, P3 ;  /* 0x00000001cd0b7824 */ /* 0x040fe400018e06c4 */
[----:B------:R-:W-:Y:S02]  /*2ba0*/  IMAD.X R205, R205, 0x1, R203, P0 ;  /* 0x00000001cdcd7824 */ /* 0x000fe400000e06cb */
[C---:B------:R-:W-:Y:S01]  /*2bb0*/  HMMA.16816.F32 R36, R180.reuse, R30, R36 ;  /* 0x0000001eb424723c */ /* 0x040fe20000001824 */
[----:B------:R1:W-:Y:S04]  /*2bc0*/  LDGSTS.E.BYPASS.128 [R21+0x3800], [R10.64], P5 ;  /* 0x038000000a157fae */ /* 0x0003e8000a901c4c */
[----:B------:R-:W0:Y:S03]  /*2bd0*/  LDGDEPBAR ;  /* 0x00000000000079af */ /* 0x000e260000000000 */
[C---:B------:R-:W-:Y:S08]  /*2be0*/  HMMA.16816.F32 R44, R180.reuse, R26, R44 ;  /* 0x0000001ab42c723c */ /* 0x040ff0000000182c */
[C---:B------:R-:W-:Y:S08]  /*2bf0*/  HMMA.16816.F32 R48, R180.reuse, R22, R48 ;  /* 0x00000016b430723c */ /* 0x040ff00000001830 */
[----:B------:R-:W-:Y:S08]  /*2c00*/  HMMA.16816.F32 R56, R180, R14, R56 ;  /* 0x0000000eb438723c */ /* 0x000ff00000001838 */
[C---:B------:R-:W-:Y:S08]  /*2c10*/  HMMA.16816.F32 R64, R172.reuse, R34, R64 ;  /* 0x00000022ac40723c */ /* 0x040ff00000001840 */
[C---:B------:R-:W-:Y:S08]  /*2c20*/  HMMA.16816.F32 R88, R172.reuse, R30, R88 ;  /* 0x0000001eac58723c */ /* 0x040ff00000001858 */
        /* <DEDUP_REMOVED lines=12> */
[----:B------:R-:W-:Y:S01]  /*2cf0*/  HMMA.16816.F32 R164, R76, R14, R164 ;  /* 0x0000000e4ca4723c */ /* 0x000fe200000018a4 */
[----:B-1----:R-:W-:Y:S07]  /*2d00*/  @P2 BRA `(.L_x_1) ;  /* 0xfffff3c000002947 */ /* 0x002fee000383ffff */
[----:B------:R-:W-:-:S12]  /*2d10*/  NOP ;  /* 0x0000000000007918 */ /* 0x000fd80000000000 */
[----:B------:R-:W-:Y:S02]  /*2d20*/  F2FP.PACK_AB R170, R171, R170 ;  /* 0x000000aaabaa723e */ /* 0x000fe400000000ff */
[----:B------:R-:W-:-:S02]  /*2d30*/  F2FP.PACK_AB R168, R169, R168 ;  /* 0x000000a8a9a8723e */ /* 0x000fc400000000ff */
[----:B------:R-:W-:Y:S02]  /*2d40*/  F2FP.PACK_AB R166, R167, R166 ;  /* 0x000000a6a7a6723e */ /* 0x000fe400000000ff */
[----:B------:R-:W-:Y:S02]  /*2d50*/  F2FP.PACK_AB R164, R165, R164 ;  /* 0x000000a4a5a4723e */ /* 0x000fe400000000ff */
[----:B------:R-:W-:Y:S02]  /*2d60*/  F2FP.PACK_AB R162, R163, R162 ;  /* 0x000000a2a3a2723e */ /* 0x000fe400000000ff */
[----:B------:R-:W-:Y:S02]  /*2d70*/  F2FP.PACK_AB R160, R161, R160 ;  /* 0x000000a0a1a0723e */ /* 0x000fe400000000ff */
        /* <DEDUP_REMOVED lines=58> */
.L_x_0:
[----:B------:R-:W-:Y:S01]  /*3120*/  LOP3.LUT R235, R235, 0x300, R238, 0xf8, !PT ;  /* 0x00000300ebeb7812 */ /* 0x000fe200078ef8ee */
[----:B------:R-:W-:Y:S01]  /*3130*/  IMAD.SHL.U32 R2, R208, 0x40, RZ ;  /* 0x00000040d0027824 */ /* 0x000fe200078e00ff */
[----:B------:R-:W-:Y:S01]  /*3140*/  LOP3.LUT R238, R238, 0x300, RZ, 0xc0, !PT ;  /* 0x00000300eeee7812 */ /* 0x000fe200078ec0ff */
[----:B------:R-:W-:Y:S01]  /*3150*/  IMAD.SHL.U32 R0, R208, 0x2, RZ ;  /* 0x00000002d0007824 */ /* 0x000fe200078e00ff */
[C---:B--2---:R-:W-:Y:S01]  /*3160*/  LOP3.LUT R4, R235.reuse, 0x400, RZ, 0xfc, !PT ;  /* 0x00000400eb047812 */ /* 0x044fe200078efcff */
[----:B------:R-:W-:Y:S01]  /*3170*/  IMAD.SHL.U32 R5, R235, 0x2, RZ ;  /* 0x00000002eb057824 */ /* 0x000fe200078e00ff */
[----:B------:R-:W-:Y:S01]  /*3180*/  LOP3.LUT R3, R2, 0x300, RZ, 0xc0, !PT ;  /* 0x0000030002037812 */ /* 0x000fe200078ec0ff */
[----:B------:R-:W-:-:S04]  /*3190*/  DEPBAR.LE SB0, 0x0 ;  /* 0x000080000000791a */ /* 0x000fc80000000000 */
[----:B------:R-:W-:Y:S01]  /*31a0*/  SHF.R.U32.HI R2, RZ, 0x4, R4 ;  /* 0x00000004ff027819 */ /* 0x000fe20000011604 */
[----:B------:R-:W-:Y:S01]  /*31b0*/  IMAD.MOV R198, RZ, RZ, -R198 ;  /* 0x000000ffffc67224 */ /* 0x000fe200078e0ac6 */
[----:B------:R-:W-:Y:S02]  /*31c0*/  LOP3.LUT R3, R3, 0x6, R0, 0xf8, !PT ;  /* 0x0000000603037812 */ /* 0x000fe400078ef800 */
[----:B------:R-:W-:Y:S01]  /*31d0*/  LEA.HI R238, R238, R5, RZ, 0x1c ;  /* 0x00000005eeee7211 */ /* 0x000fe200078fe0ff */
[----:B------:R-:W-:Y:S01]  /*31e0*/  BAR.SYNC.DEFER_BLOCKING 0x0 ;  /* 0x0000000000007b1d */ /* 0x000fe20000010000 */
[----:B------:R-:W-:Y:S01]  /*31f0*/  LOP3.LUT R5, R2, 0x70, RZ, 0xc0, !PT ;  /* 0x0000007002057812 */ /* 0x000fe200078ec0ff */
[----:B------:R-:W-:Y:S01]  /*3200*/  IMAD R3, R236, 0x40, R3 ;  /* 0x00000040ec037824 */ /* 0x000fe200078e0203 */
[C---:B------:R-:W-:Y:S01]  /*3210*/  LOP3.LUT R2, R235.reuse, 0x800, RZ, 0xfc, !PT ;  /* 0x00000800eb027812 */ /* 0x040fe200078efcff */
[----:B------:R-:W-:Y:S01]  /*3220*/  IMAD R200, R200, R198, R199 ;  /* 0x000000c6c8c87224 */ /* 0x000fe200078e02c7 */
[----:B------:R-:W-:Y:S01]  /*3230*/  LOP3.LUT R235, R235, 0xc00, RZ, 0xfc, !PT ;  /* 0x00000c00ebeb7812 */ /* 0x000fe200078efcff */
[----:B------:R-:W-:Y:S01]  /*3240*/  IMAD R67, R4, 0x2, R5 ;  /* 0x0000000204437824 */ /* 0x000fe200078e0205 */
[----:B------:R-:W-:Y:S01]  /*3250*/  SHF.R.U32.HI R4, RZ, 0x4, R2 ;  /* 0x00000004ff047819 */ /* 0x000fe20000011602 */
[----:B------:R-:W-:Y:S01]  /*3260*/  IMAD R200, R201, 0x8, R200 ;  /* 0x00000008c9c87824 */ /* 0x000fe200078e02c8 */
[----:B------:R-:W-:-:S02]  /*3270*/  IADD3 R0, R3, 0x800, RZ ;  /* 0x0000080003007810 */ /* 0x000fc40007ffe0ff */
[----:B------:R-:W-:Y:S01]  /*3280*/  LOP3.LUT R224, R224, R3, RZ, 0xfc, !PT ;  /* 0x00000003e0e07212 */ /* 0x000fe200078efcff */
[----:B------:R-:W-:Y:S01]  /*3290*/  IMAD.SHL.U32 R59, R200, 0x40, RZ ;  /* 0x00000040c83b7824 */ /* 0x000fe200078e00ff */
[----:B------:R-:W-:Y:S02]  /*32a0*/  LOP3.LUT R7, R4, 0xb0, RZ, 0xc0, !PT ;  /* 0x000000b004077812 */ /* 0x000fe400078ec0ff */
[----:B------:R-:W-:Y:S01]  /*32b0*/  SHF.R.U32.HI R5, RZ, 0x4, R0 ;  /* 0x00000004ff057819 */ /* 0x000fe20000011600 */
[----:B------:R-:W-:Y:S01]  /*32c0*/  IMAD.SHL.U32 R224, R224, 0x2, RZ ;  /* 0x00000002e0e07824 */ /* 0x000fe200078e00ff */
[----:B------:R-:W-:Y:S01]  /*32d0*/  SHF.R.U32.HI R6, RZ, 0x4, R235 ;  /* 0x00000004ff067819 */ /* 0x000fe200000116eb */
[----:B------:R-:W-:Y:S01]  /*32e0*/  IMAD R69, R2, 0x2, R7 ;  /* 0x0000000202457824 */ /* 0x000fe200078e0207 */
[----:B------:R-:W-:Y:S01]  /*32f0*/  LOP3.LUT R7, R5, 0xf0, RZ, 0xc0, !PT ;  /* 0x000000f005077812 */ /* 0x000fe200078ec0ff */
[----:B------:R-:W-:Y:S01]  /*3300*/  IMAD.IADD R226, R226, 0x1, R59 ;  /* 0x00000001e2e27824 */ /* 0x000fe200078e023b */
[----:B------:R-:W-:Y:S01]  /*3310*/  LEA.HI R63, R3, R224, RZ, 0x1c ;  /* 0x000000e0033f7211 */ /* 0x000fe200078fe0ff */
[----:B------:R-:W-:Y:S01]  /*3320*/  IMAD.IADD R3, R224, 0x1, R5 ;  /* 0x00000001e0037824 */ /* 0x000fe200078e0205 */
[----:B------:R-:W-:Y:S01]  /*3330*/  LOP3.LUT R6, R6, 0xf0, RZ, 0xc0, !PT ;  /* 0x000000f006067812 */ /* 0x000fe200078ec0ff */
[----:B------:R-:W-:Y:S01]  /*3340*/  IMAD.IADD R65, R224, 0x1, R7 ;  /* 0x00000001e0417824 */ /* 0x000fe200078e0207 */
[----:B------:R-:W-:Y:S01]  /*3350*/  LOP3.LUT R0, R59, R234, RZ, 0xfc, !PT ;  /* 0x000000ea3b007212 */ /* 0x000fe200078efcff */
[----:B------:R-:W-:Y:S01]  /*3360*/  STS [R63], R84 ;  /* 0x000000543f007388 */ /* 0x000fe20000000800 */
[----:B------:R-:W-:Y:S01]  /*3370*/  ISETP.GE.AND P0, PT, R197, c[0x0][0x178], PT ;  /* 0x00005e00c5007a0c */ /* 0x000fe20003f06270 */
[----:B------:R-:W-:Y:S01]  /*3380*/  IMAD R235, R235, 0x2, R6 ;  /* 0x00000002ebeb7824 */ /* 0x000fe200078e0206 */
[----:B------:R-:W-:Y:S01]  /*3390*/  LOP3.LUT R2, R59, 0x4, R234, 0xfe, !PT ;  /* 0x000000043b027812 */ /* 0x000fe200078efeea */
[----:B------:R-:W-:Y:S01]  /*33a0*/  STS [R3+0x1000], R86 ;  /* 0x0010005603007388 */ /* 0x000fe20000000800 */
[C---:B------:R-:W-:Y:S01]  /*33b0*/  IMAD R61, R0.reuse, c[0x0][0x188], RZ ;  /* 0x00006200003d7a24 */ /* 0x040fe200078e02ff */
[----:B------:R-:W-:-:S02]  /*33c0*/  ISETP.LT.AND P1, PT, R0, 0x1, !P0 ;  /* 0x000000010000780c */ /* 0x000fc40004721270 */
[----:B------:R-:W-:Y:S01]  /*33d0*/  STS [R63+0x40], R36 ;  /* 0x000040243f007388 */ /* 0x000fe20000000800 */
[C---:B------:R-:W-:Y:S01]  /*33e0*/  ISETP.LT.AND P2, PT, R2.reuse, 0x1, !P0 ;  /* 0x000000010200780c */ /* 0x040fe20004741270 */
[----:B------:R-:W-:Y:S01]  /*33f0*/  IMAD R53, R2, c[0x0][0x188], RZ ;  /* 0x0000620002357a24 */ /* 0x000fe200078e02ff */
[C-C-:B------:R-:W-:Y:S01]  /*3400*/  LOP3.LUT R0, R59.reuse, 0x10, R234.reuse, 0xfe, !PT ;  /* 0x000000103b007812 */ /* 0x140fe200078efeea */
[----:B------:R-:W-:Y:S04]  /*3410*/  STS [R65+0x1040], R38 ;  /* 0x0010402641007388 */ /* 0x000fe80000000800 */
[----:B------:R-:W-:Y:S04]  /*3420*/  STS [R63+0x80], R40 ;  /* 0x000080283f007388 */ /* 0x000fe80000000800 */
[----:B------:R-:W-:Y:S04]  /*3430*/  STS [R65+0x1080], R42 ;  /* 0x0010802a41007388 */ /* 0x000fe80000000800 */
[----:B------:R-:W-:Y:S04]  /*3440*/  STS [R63+0xc0], R44 ;  /* 0x0000c02c3f007388 */ /* 0x000fe80000000800 */
[----:B------:R-:W-:Y:S04]  /*3450*/  STS [R65+0x10c0], R46 ;  /* 0x0010c02e41007388 */ /* 0x000fe80000000800 */
[----:B------:R-:W-:Y:S04]  /*3460*/  STS [R63+0x100], R48 ;  /* 0x000100303f007388 */ /* 0x000fe80000000800 */
[----:B------:R-:W-:Y:S04]  /*3470*/  STS [R65+0x1100], R50 ;  /* 0x0011003241007388 */ /* 0x000fe80000000800 */
[----:B------:R1:W-:Y:S04]  /*3480*/  STS [R63+0x140], R52 ;  /* 0x000140343f007388 */ /* 0x0003e80000000800 */
[----:B------:R-:W-:Y:S04]  /*3490*/  STS [R65+0x1140], R54 ;  /* 0x0011403641007388 */ /* 0x000fe80000000800 */
[----:B------:R2:W-:Y:S01]  /*34a0*/  STS [R63+0x180], R56 ;  /* 0x000180383f007388 */ /* 0x0005e20000000800 */
[----:B-1----:R-:W-:-:S03]  /*34b0*/  LOP3.LUT R52, R59, 0xc, R234, 0xfe, !PT ;  /* 0x0000000c3b347812 */ /* 0x002fc600078efeea */
[----:B------:R1:W-:Y:S01]  /*34c0*/  STS [R65+0x1180], R58 ;  /* 0x0011803a41007388 */ /* 0x0003e20000000800 */
[C---:B------:R-:W-:Y:S01]  /*34d0*/  ISETP.LT.AND P4, PT, R52.reuse, 0x1, !P0 ;  /* 0x000000013400780c */ /* 0x040fe20004781270 */
[----:B------:R-:W-:Y:S02]  /*34e0*/  IMAD R57, R52, c[0x0][0x188], RZ ;  /* 0x0000620034397a24 */ /* 0x000fe400078e02ff */
[----:B------:R3:W-:Y:S01]  /*34f0*/  STS [R63+0x1c0], R60 ;  /* 0x0001c03c3f007388 */ /* 0x0007e20000000800 */
[----:B------:R-:W-:-:S03]  /*3500*/  IMAD.WIDE R52, R53, R202, c[0x0][0x170] ;  /* 0x00005c0035347625 */ /* 0x000fc600078e02ca */
[----:B------:R-:W-:Y:S01]  /*3510*/  STS [R65+0x11c0], R62 ;  /* 0x0011c03e41007388 */ /* 0x000fe20000000800 */
[----:B--2---:R-:W-:Y:S01]  /*3520*/  IMAD.WIDE R56, R57, R202, c[0x0][0x170] ;  /* 0x00005c0039387625 */ /* 0x004fe200078e02ca */
[----:B-1----:R-:W-:Y:S02]  /*3530*/  LOP3.LUT R58, R59, 0x14, R234, 0xfe, !PT ;  /* 0x000000143b3a7812 */ /* 0x002fe400078efeea */
[----:B------:R-:W-:Y:S01]  /*3540*/  BAR.SYNC.DEFER_BLOCKING 0x0 ;  /* 0x0000000000007b1d */ /* 0x000fe20000010000 */
[----:B------:R-:W-:-:S04]  /*3550*/  IMAD.WIDE R52, R197, 0x2, R52 ;  /* 0x00000002c5347825 */ /* 0x000fc800078e0234 */
[----:B---3--:R-:W-:Y:S02]  /*3560*/  IMAD.MOV.U32 R60, RZ, RZ, c[0x0][0x188] ;  /* 0x00006200ff3c7624 */ /* 0x008fe400078e00ff */
[----:B------:R-:W-:Y:S01]  /*3570*/  IMAD.WIDE R56, R197, 0x2, R56 ;  /* 0x00000002c5387825 */ /* 0x000fe200078e0238 */
[----:B------:R-:W1:Y:S04]  /*3580*/  LDS.128 R24, [R238] ;  /* 0x00000000ee187984 */ /* 0x000e680000000c00 */
[----:B------:R-:W2:Y:S04]  /*3590*/  LDS.128 R12, [R67] ;  /* 0x00000000430c7984 */ /* 0x000ea80000000c00 */
[----:B------:R-:W3:Y:S04]  /*35a0*/  LDS.128 R16, [R69] ;  /* 0x0000000045107984 */ /* 0x000ee80000000c00 */
[----:B------:R-:W4:Y:S04]  /*35b0*/  LDS.128 R20, [R235] ;  /* 0x00000000eb147984 */ /* 0x000f280000000c00 */
[----:B------:R-:W-:Y:S06]  /*35c0*/  BAR.SYNC.DEFER_BLOCKING 0x0 ;  /* 0x0000000000007b1d */ /* 0x000fec0000010000 */
[----:B------:R-:W-:Y:S04]  /*35d0*/  STS [R63], R64 ;  /* 0x000000403f007388 */ /* 0x000fe80000000800 */
[----:B------:R-:W-:Y:S04]  /*35e0*/  STS [R3+0x1000], R66 ;  /* 0x0010004203007388 */ /* 0x000fe80000000800 */
        /* <DEDUP_REMOVED lines=14> */
[----:B------:R-:W-:Y:S06]  /*36d0*/  BAR.SYNC.DEFER_BLOCKING 0x0 ;  /* 0x0000000000007b1d */ /* 0x000fec0000010000 */
[----:B------:R-:W5:Y:S04]  /*36e0*/  LDS.128 R40, [R238] ;  /* 0x00000000ee287984 */ /* 0x000f680000000c00 */
[----:B------:R-:W1:Y:S04]  /*36f0*/  LDS.128 R28, [R67] ;  /* 0x00000000431c7984 */ /* 0x000e680000000c00 */
[----:B------:R-:W1:Y:S04]  /*3700*/  LDS.128 R32, [R69] ;  /* 0x0000000045207984 */ /* 0x000e680000000c00 */
[----:B------:R-:W1:Y:S04]  /*3710*/  LDS.128 R36, [R235] ;  /* 0x00000000eb247984 */ /* 0x000e680000000c00 */
        /* <DEDUP_REMOVED lines=18> */
[----:B------:R-:W1:Y:S04]  /*3840*/  LDS.128 R48, [R238] ;  /* 0x00000000ee307984 */ /* 0x000e680000000c00 */
[----:B------:R-:W1:Y:S04]  /*3850*/  LDS.128 R44, [R67] ;  /* 0x00000000432c7984 */ /* 0x000e680000000c00 */
[----:B------:R-:W1:Y:S04]  /*3860*/  LDS.128 R8, [R69] ;  /* 0x0000000045087984 */ /* 0x000e680000000c00 */
[----:B------:R-:W1:Y:S04]  /*3870*/  LDS.128 R4, [R235] ;  /* 0x00000000eb047984 */ /* 0x000e680000000c00 */
[----:B------:R-:W-:Y:S06]  /*3880*/  BAR.SYNC.DEFER_BLOCKING 0x0 ;  /* 0x0000000000007b1d */ /* 0x000fec0000010000 */
[----:B------:R-:W-:Y:S04]  /*3890*/  STS [R63], R72 ;  /* 0x000000483f007388 */ /* 0x000fe80000000800 */
[----:B------:R1:W-:Y:S04]  /*38a0*/  STS [R3+0x1000], R74 ;  /* 0x0010004a03007388 */ /* 0x0003e80000000800 */
[----:B------:R-:W-:Y:S04]  /*38b0*/  STS [R63+0x40], R144 ;  /* 0x000040903f007388 */ /* 0x000fe80000000800 */
[----:B------:R-:W-:Y:S01]  /*38c0*/  STS [R65+0x1040], R146 ;  /* 0x0010409241007388 */ /* 0x000fe20000000800 */
[----:B-1----:R-:W-:-:S03]  /*38d0*/  LOP3.LUT R3, R59, 0x8, R234, 0xfe, !PT ;  /* 0x000000083b037812 */ /* 0x002fc600078efeea */
[----:B------:R-:W-:Y:S01]  /*38e0*/  STS [R63+0x80], R148 ;  /* 0x000080943f007388 */ /* 0x000fe20000000800 */
[----:B------:R-:W-:Y:S02]  /*38f0*/  LOP3.LUT R234, R59, 0x18, R234, 0xfe, !PT ;  /* 0x000000183bea7812 */ /* 0x000fe400078efeea */
[C---:B------:R-:W-:Y:S01]  /*3900*/  ISETP.LT.AND P3, PT, R3.reuse, 0x1, !P0 ;  /* 0x000000010300780c */ /* 0x040fe20004761270 */
[----:B------:R-:W-:Y:S01]  /*3910*/  STS [R65+0x1080], R150 ;  /* 0x0010809641007388 */ /* 0x000fe20000000800 */
[----:B------:R-:W-:Y:S02]  /*3920*/  IMAD R55, R3, c[0x0][0x188], RZ ;  /* 0x0000620003377a24 */ /* 0x000fe400078e02ff */
[-C--:B------:R-:W-:Y:S01]  /*3930*/  IMAD.WIDE R2, R61, R202.reuse, c[0x0][0x170] ;  /* 0x00005c003d027625 */ /* 0x080fe200078e02ca */
[----:B------:R-:W-:Y:S03]  /*3940*/  STS [R63+0xc0], R152 ;  /* 0x0000c0983f007388 */ /* 0x000fe60000000800 */
[----:B------:R-:W-:Y:S01]  /*3950*/  IMAD.WIDE R54, R55, R202, c[0x0][0x170] ;  /* 0x00005c0037367625 */ /* 0x000fe200078e02ca */
[----:B------:R-:W-:Y:S03]  /*3960*/  STS [R65+0x10c0], R154 ;  /* 0x0010c09a41007388 */ /* 0x000fe60000000800 */
[C---:B------:R-:W-:Y:S01]  /*3970*/  IMAD.WIDE R2, R197.reuse, 0x2, R2 ;  /* 0x00000002c5027825 */ /* 0x040fe200078e0202 */
[----:B------:R-:W-:Y:S03]  /*3980*/  STS [R63+0x100], R156 ;  /* 0x0001009c3f007388 */ /* 0x000fe60000000800 */
[----:B------:R-:W-:Y:S01]  /*3990*/  IMAD.WIDE R54, R197, 0x2, R54 ;  /* 0x00000002c5367825 */ /* 0x000fe200078e0236 */
[----:B------:R-:W-:Y:S03]  /*39a0*/  STS [R65+0x1100], R158 ;  /* 0x0011009e41007388 */ /* 0x000fe60000000800 */
[----:B------:R-:W-:Y:S01]  /*39b0*/  IMAD R61, R60, 0x20, R61 ;  /* 0x000000203c3d7824 */ /* 0x000fe200078e023d */
[----:B------:R-:W-:Y:S04]  /*39c0*/  STS [R63+0x140], R160 ;  /* 0x000140a03f007388 */ /* 0x000fe80000000800 */
[----:B------:R-:W-:Y:S04]  /*39d0*/  STS [R65+0x1140], R162 ;  /* 0x001140a241007388 */ /* 0x000fe80000000800 */
[----:B------:R-:W-:Y:S04]  /*39e0*/  STS [R63+0x180], R164 ;  /* 0x000180a43f007388 */ /* 0x000fe80000000800 */
[----:B------:R-:W-:Y:S04]  /*39f0*/  STS [R65+0x1180], R166 ;  /* 0x001180a641007388 */ /* 0x000fe80000000800 */
[----:B------:R-:W-:Y:S04]  /*3a00*/  STS [R63+0x1c0], R168 ;  /* 0x0001c0a83f007388 */ /* 0x000fe80000000800 */
[----:B------:R-:W-:Y:S04]  /*3a10*/  STS [R65+0x11c0], R170 ;  /* 0x0011c0aa41007388 */ /* 0x000fe80000000800 */
[----:B------:R-:W-:Y:S06]  /*3a20*/  BAR.SYNC.DEFER_BLOCKING 0x0 ;  /* 0x0000000000007b1d */ /* 0x000fec0000010000 */
[----:B------:R1:W-:Y:S01]  /*3a30*/  @P1 STG.E.128 [R2.64], R24 ;  /* 0x0000001802001986 */ /* 0x0003e2000c101d0c */
[----:B------:R-:W-:-:S03]  /*3a40*/  ISETP.LT.AND P1, PT, R0, 0x1, !P0 ;  /* 0x000000010000780c */ /* 0x000fc60004721270 */
[----:B------:R-:W5:Y:S04]  /*3a50*/  LDS.128 R236, [R238] ;  /* 0x00000000eeec7984 */ /* 0x000f680000000c00 */
[----:B------:R-:W5:Y:S04]  /*3a60*/  LDS.128 R64, [R67] ;  /* 0x0000000043407984 */ /* 0x000f680000000c00 */
[----:B------:R-:W5:Y:S04]  /*3a70*/  LDS.128 R68, [R69] ;  /* 0x0000000045447984 */ /* 0x000f680000000c00 */
[----:B--2---:R2:W-:Y:S01]  /*3a80*/  @P2 STG.E.128 [R52.64], R12 ;  /* 0x0000000c34002986 */ /* 0x0045e2000c101d0c */
[----:B------:R-:W-:Y:S01]  /*3a90*/  ISETP.LT.AND P2, PT, R58, 0x1, !P0 ;  /* 0x000000013a00780c */ /* 0x000fe20004741270 */
[----:B-1----:R-:W-:-:S02]  /*3aa0*/  IMAD R3, R0, c[0x0][0x188], RZ ;  /* 0x0000620000037a24 */ /* 0x002fc400078e02ff */
[----:B---3--:R1:W-:Y:S01]  /*3ab0*/  @P3 STG.E.128 [R54.64], R16 ;  /* 0x0000001036003986 */ /* 0x0083e2000c101d0c */
[----:B------:R-:W-:Y:S01]  /*3ac0*/  ISETP.LT.AND P3, PT, R234, 0x1, !P0 ;  /* 0x00000001ea00780c */ /* 0x000fe20004761270 */
[----:B------:R-:W-:Y:S02]  /*3ad0*/  IMAD.WIDE R2, R3, R202, c[0x0][0x170] ;  /* 0x00005c0003027625 */ /* 0x000fe400078e02ca */
[----:B----4-:R3:W-:Y:S01]  /*3ae0*/  @P4 STG.E.128 [R56.64], R20 ;  /* 0x0000001438004986 */ /* 0x0107e2000c101d0c */
[----:B------:R-:W-:Y:S02]  /*3af0*/  ISETP.LT.AND P4, PT, R59, RZ, !P0 ;  /* 0x000000ff3b00720c */ /* 0x000fe40004781270 */
[----:B------:R-:W-:Y:S01]  /*3b00*/  ISETP.LT.AND P0, PT, R226, 0x1, !P0 ;  /* 0x00000001e200780c */ /* 0x000fe20004701270 */
[----:B--2---:R-:W-:Y:S02]  /*3b10*/  IMAD R13, R58, c[0x0][0x188], RZ ;  /* 0x000062003a0d7a24 */ /* 0x004fe400078e02ff */
[----:B------:R-:W-:-:S02]  /*3b20*/  IMAD R15, R234, c[0x0][0x188], RZ ;  /* 0x00006200ea0f7a24 */ /* 0x000fc400078e02ff */
[----:B------:R-:W-:Y:S02]  /*3b30*/  IMAD R53, R60, 0x4, R61 ;  /* 0x000000043c357824 */ /* 0x000fe400078e023d */
[----:B-1----:R-:W-:Y:S02]  /*3b40*/  IMAD R17, R226, c[0x0][0x188], RZ ;  /* 0x00006200e2117a24 */ /* 0x002fe400078e02ff */
[----:B------:R-:W-:-:S04]  /*3b50*/  IMAD.WIDE R12, R13, R202, c[0x0][0x170] ;  /* 0x00005c000d0c7625 */ /* 0x000fc800078e02ca */
[----:B------:R-:W-:-:S04]  /*3b60*/  IMAD.WIDE R18, R197, 0x2, R2 ;  /* 0x00000002c5127825 */ /* 0x000fc800078e0202 */
[-C--:B------:R-:W-:Y:S01]  /*3b70*/  IMAD.WIDE R2, R15, R202.reuse, c[0x0][0x170] ;  /* 0x00005c000f027625 */ /* 0x080fe200078e02ca */
[----:B-----5:R1:W-:Y:S03]  /*3b80*/  @P1 STG.E.128 [R18.64], R40 ;  /* 0x0000002812001986 */ /* 0x0203e6000c101d0c */
[----:B------:R-:W-:Y:S02]  /*3b90*/  IMAD R55, R60, 0x4, R53 ;  /* 0x000000043c377824 */ /* 0x000fe400078e0235 */
[----:B------:R-:W-:-:S04]  /*3ba0*/  IMAD.WIDE R14, R17, R202, c[0x0][0x170] ;  /* 0x00005c00110e7625 */ /* 0x000fc800078e02ca */
[----:B---3--:R-:W-:-:S04]  /*3bb0*/  IMAD.WIDE R20, R197, 0x2, R12 ;  /* 0x00000002c5147825 */ /* 0x008fc800078e020c */
[----:B------:R-:W-:Y:S01]  /*3bc0*/  IMAD R13, R60, 0x4, R55 ;  /* 0x000000043c0d7824 */ /* 0x000fe200078e0237 */
[----:B------:R2:W-:Y:S01]  /*3bd0*/  @P2 STG.E.128 [R20.64], R28 ;  /* 0x0000001c14002986 */ /* 0x0005e2000c101d0c */
[----:B------:R-:W-:-:S04]  /*3be0*/  IMAD.WIDE R16, R61, R202, c[0x0][0x170] ;  /* 0x00005c003d107625 */ /* 0x000fc800078e02ca */
[----:B------:R-:W-:-:S04]  /*3bf0*/  IMAD.WIDE R24, R197, 0x2, R14 ;  /* 0x00000002c5187825 */ /* 0x000fc800078e020e */
[----:B------:R-:W-:-:S04]  /*3c00*/  IMAD.WIDE R22, R197, 0x2, R2 ;  /* 0x00000002c5167825 */ /* 0x000fc800078e0202 */
[----:B------:R-:W-:Y:S01]  /*3c10*/  IMAD R15, R60, 0x4, R13 ;  /* 0x000000043c0f7824 */ /* 0x000fe200078e020d */
[----:B------:R2:W-:Y:S01]  /*3c20*/  @P3 STG.E.128 [R22.64], R32 ;  /* 0x0000002016003986 */ /* 0x0005e2000c101d0c */
[----:B------:R-:W-:-:S03]  /*3c30*/  IMAD.WIDE R2, R53, R202, c[0x0][0x170] ;  /* 0x00005c0035027625 */ /* 0x000fc600078e02ca */
[----:B------:R2:W-:Y:S01]  /*3c40*/  @P0 STG.E.128 [R24.64], R36 ;  /* 0x0000002418000986 */ /* 0x0005e2000c101d0c */
[----:B------:R-:W-:-:S04]  /*3c50*/  IMAD.WIDE R26, R197, 0x2, R16 ;  /* 0x00000002c51a7825 */ /* 0x000fc800078e0210 */
[----:B------:R-:W-:Y:S01]  /*3c60*/  IMAD R17, R60, 0x4, R15 ;  /* 0x000000043c117824 */ /* 0x000fe200078e020f */
[----:B------:R2:W-:Y:S01]  /*3c70*/  @P4 STG.E.128 [R26.64], R48 ;  /* 0x000000301a004986 */ /* 0x0005e2000c101d0c */
[----:B-1----:R-:W-:-:S04]  /*3c80*/  IMAD.WIDE R40, R197, 0x2, R2 ;  /* 0x00000002c5287825 */ /* 0x002fc800078e0202 */
[----:B------:R-:W-:Y:S01]  /*3c90*/  IMAD R19, R60, 0x4, R17 ;  /* 0x000000043c137824 */ /* 0x000fe200078e0211 */
[----:B------:R2:W-:Y:S01]  /*3ca0*/  @P4 STG.E.128 [R40.64], R44 ;  /* 0x0000002c28004986 */ /* 0x0005e2000c101d0c */
[----:B------:R-:W-:-:S04]  /*3cb0*/  IMAD.WIDE R2, R55, R202, c[0x0][0x170] ;  /* 0x00005c0037027625 */ /* 0x000fc800078e02ca */
[----:B------:R-:W-:-:S04]  /*3cc0*/  IMAD.WIDE R12, R13, R202, c[0x0][0x170] ;  /* 0x00005c000d0c7625 */ /* 0x000fc800078e02ca */
[----:B------:R-:W-:-:S04]  /*3cd0*/  IMAD.WIDE R14, R15, R202, c[0x0][0x170] ;  /* 0x00005c000f0e7625 */ /* 0x000fc800078e02ca */
[----:B------:R-:W-:-:S04]  /*3ce0*/  IMAD.WIDE R16, R17, R202, c[0x0][0x170] ;  /* 0x00005c0011107625 */ /* 0x000fc800078e02ca */
[----:B------:R-:W-:-:S04]  /*3cf0*/  IMAD.WIDE R18, R19, R202, c[0x0][0x170] ;  /* 0x00005c0013127625 */ /* 0x000fc800078e02ca */
[----:B------:R-:W-:-:S04]  /*3d00*/  IMAD.WIDE R2, R197, 0x2, R2 ;  /* 0x00000002c5027825 */ /* 0x000fc800078e0202 */
[C---:B------:R-:W-:Y:S01]  /*3d10*/  IMAD.WIDE R12, R197.reuse, 0x2, R12 ;  /* 0x00000002c50c7825 */ /* 0x040fe200078e020c */
[----:B------:R2:W-:Y:S03]  /*3d20*/  @P4 STG.E.128 [R2.64], R8 ;  /* 0x0000000802004986 */ /* 0x0005e6000c101d0c */
[C---:B------:R-:W-:Y:S01]  /*3d30*/  IMAD.WIDE R14, R197.reuse, 0x2, R14 ;  /* 0x00000002c50e7825 */ /* 0x040fe200078e020e */
[----:B------:R2:W-:Y:S03]  /*3d40*/  @P4 STG.E.128 [R12.64], R4 ;  /* 0x000000040c004986 */ /* 0x0005e6000c101d0c */
[C---:B------:R-:W-:Y:S01]  /*3d50*/  IMAD.WIDE R16, R197.reuse, 0x2, R16 ;  /* 0x00000002c5107825 */ /* 0x040fe200078e0210 */
[----:B------:R2:W-:Y:S03]  /*3d60*/  @P4 STG.E.128 [R14.64], R236 ;  /* 0x000000ec0e004986 */ /* 0x0005e6000c101d0c */
[----:B------:R-:W-:Y:S01]  /*3d70*/  IMAD.WIDE R18, R197, 0x2, R18 ;  /* 0x00000002c5127825 */ /* 0x000fe200078e0212 */
[----:B------:R2:W-:Y:S04]  /*3d80*/  @P4 STG.E.128 [R16.64], R64 ;  /* 0x0000004010004986 */ /* 0x0005e8000c101d0c */
[----:B------:R2:W-:Y:S01]  /*3d90*/  @P4 STG.E.128 [R18.64], R68 ;  /* 0x0000004412004986 */ /* 0x0005e2000c101d0c */
[----:B------:R-:W-:Y:S05]  /*3da0*/  @!P4 EXIT ;  /* 0x000000000000c94d */ /* 0x000fea0003800000 */
[----:B------:R-:W1:Y:S01]  /*3db0*/  LDS.128 R232, [R235] ;  /* 0x00000000ebe87984 */ /* 0x000e620000000c00 */
[----:B------:R-:W-:-:S04]  /*3dc0*/  LEA.HI R59, R208, R59, RZ, 0x1b ;  /* 0x0000003bd03b7211 */ /* 0x000fc800078fd8ff */
[----:B------:R-:W-:-:S05]  /*3dd0*/  IADD3 R59, R59, 0x3c, RZ ;  /* 0x0000003c3b3b7810 */ /* 0x000fca0007ffe0ff */
[----:B------:R-:W-:-:S04]  /*3de0*/  IMAD R59, R59, c[0x0][0x188], RZ ;  /* 0x000062003b3b7a24 */ /* 0x000fc800078e02ff */
[----:B------:R-:W-:-:S06]  /*3df0*/  IMAD.WIDE R202, R59, R202, c[0x0][0x170] ;  /* 0x00005c003bca7625 */ /* 0x000fcc00078e02ca */
[----:B------:R-:W-:-:S05]  /*3e00*/  IMAD.WIDE R202, R197, 0x2, R202 ;  /* 0x00000002c5ca7825 */ /* 0x000fca00078e02ca */
[----:B-1----:R-:W-:Y:S01]  /*3e10*/  STG.E.128 [R202.64], R232 ;  /* 0x000000e8ca007986 */ /* 0x002fe2000c101d0c */
[----:B------:R-:W-:Y:S05]  /*3e20*/  EXIT ;  /* 0x000000000000794d */ /* 0x000fea0003800000 */
.L_x_2:
[----:B------:R-:W-:-:S00]  /*3e30*/  BRA `(.L_x_2) ;  /* 0xfffffff000007947 */ /* 0x000fc0000383ffff */
[----:B------:R-:W-:-:S00]  /*3e40*/  NOP ;  /* 0x0000000000007918 */ /* 0x000fc00000000000 */
        /* <DEDUP_REMOVED lines=11> */
.L_x_3:


//--------------------- .nv.shared.matmul_kernel  --------------------------
	.section	.nv.shared.matmul_kernel,"aw",@nobits
	.sectionflags	@""
	.align	16
